//
// Generated by NVIDIA NVVM Compiler
//
// Compiler Build ID: CL-36424714
// Cuda compilation tools, release 13.0, V13.0.88
// Based on NVVM 20.0.0
//

.version 9.0
.target sm_100
.address_size 64

	// .globl	_Z18init_coeffs_kernelPfS_S_fi

.visible .entry _Z18init_coeffs_kernelPfS_S_fi(
	.param .u64 .ptr .align 1 _Z18init_coeffs_kernelPfS_S_fi_param_0,
	.param .u64 .ptr .align 1 _Z18init_coeffs_kernelPfS_S_fi_param_1,
	.param .u64 .ptr .align 1 _Z18init_coeffs_kernelPfS_S_fi_param_2,
	.param .f32 _Z18init_coeffs_kernelPfS_S_fi_param_3,
	.param .u32 _Z18init_coeffs_kernelPfS_S_fi_param_4
)
{
	.reg .pred 	%p<4>;
	.reg .b32 	%r<7>;
	.reg .b32 	%f<6>;
	.reg .b64 	%rd<11>;

	ld.param.u64 	%rd1, [_Z18init_coeffs_kernelPfS_S_fi_param_0];
	ld.param.u64 	%rd2, [_Z18init_coeffs_kernelPfS_S_fi_param_1];
	ld.param.u64 	%rd3, [_Z18init_coeffs_kernelPfS_S_fi_param_2];
	ld.param.f32 	%f1, [_Z18init_coeffs_kernelPfS_S_fi_param_3];
	ld.param.u32 	%r2, [_Z18init_coeffs_kernelPfS_S_fi_param_4];
	mov.u32 	%r3, %ctaid.x;
	mov.u32 	%r4, %ntid.x;
	mov.u32 	%r5, %tid.x;
	mad.lo.s32 	%r1, %r3, %r4, %r5;
	setp.ge.s32 	%p1, %r1, %r2;
	@%p1 bra 	$L__BB0_2;
	cvta.to.global.u64 	%rd4, %rd1;
	cvta.to.global.u64 	%rd5, %rd2;
	cvta.to.global.u64 	%rd6, %rd3;
	setp.eq.s32 	%p2, %r1, 0;
	neg.f32 	%f2, %f1;
	selp.f32 	%f3, 0f00000000, %f2, %p2;
	mul.wide.s32 	%rd7, %r1, 4;
	add.s64 	%rd8, %rd4, %rd7;
	st.global.f32 	[%rd8], %f3;
	fma.rn.f32 	%f4, %f1, 0f40000000, 0f3F800000;
	add.s64 	%rd9, %rd5, %rd7;
	st.global.f32 	[%rd9], %f4;
	add.s32 	%r6, %r2, -1;
	setp.eq.s32 	%p3, %r1, %r6;
	selp.f32 	%f5, 0f00000000, %f2, %p3;
	add.s64 	%rd10, %rd6, %rd7;
	st.global.f32 	[%rd10], %f5;
$L__BB0_2:
	ret;

}
	// .globl	_Z18compute_rhs_kernelPKfPfif
.visible .entry _Z18compute_rhs_kernelPKfPfif(
	.param .u64 .ptr .align 1 _Z18compute_rhs_kernelPKfPfif_param_0,
	.param .u64 .ptr .align 1 _Z18compute_rhs_kernelPKfPfif_param_1,
	.param .u32 _Z18compute_rhs_kernelPKfPfif_param_2,
	.param .f32 _Z18compute_rhs_kernelPKfPfif_param_3
)
{
	.reg .pred 	%p<4>;
	.reg .b32 	%r<8>;
	.reg .b32 	%f<17>;
	.reg .b64 	%rd<11>;

	ld.param.u64 	%rd4, [_Z18compute_rhs_kernelPKfPfif_param_0];
	ld.param.u64 	%rd3, [_Z18compute_rhs_kernelPKfPfif_param_1];
	ld.param.u32 	%r2, [_Z18compute_rhs_kernelPKfPfif_param_2];
	ld.param.f32 	%f6, [_Z18compute_rhs_kernelPKfPfif_param_3];
	cvta.to.global.u64 	%rd1, %rd4;
	mov.u32 	%r3, %ctaid.x;
	mov.u32 	%r4, %ntid.x;
	mov.u32 	%r5, %tid.x;
	mad.lo.s32 	%r1, %r3, %r4, %r5;
	setp.ge.s32 	%p1, %r1, %r2;
	@%p1 bra 	$L__BB1_6;
	setp.lt.s32 	%p2, %r1, 1;
	mov.f32 	%f15, 0f00000000;
	@%p2 bra 	$L__BB1_3;
	add.s32 	%r6, %r1, -1;
	mul.wide.u32 	%rd5, %r6, 4;
	add.s64 	%rd6, %rd1, %rd5;
	ld.global.f32 	%f15, [%rd6];
$L__BB1_3:
	mul.wide.s32 	%rd7, %r1, 4;
	add.s64 	%rd2, %rd1, %rd7;
	ld.global.f32 	%f3, [%rd2];
	add.s32 	%r7, %r2, -1;
	setp.ge.s32 	%p3, %r1, %r7;
	mov.f32 	%f16, 0f00000000;
	@%p3 bra 	$L__BB1_5;
	ld.global.f32 	%f16, [%rd2+4];
$L__BB1_5:
	add.f32 	%f9, %f6, %f6;
	mov.f32 	%f10, 0f3F800000;
	sub.f32 	%f11, %f10, %f9;
	mul.f32 	%f12, %f11, %f3;
	fma.rn.f32 	%f13, %f6, %f15, %f12;
	fma.rn.f32 	%f14, %f6, %f16, %f13;
	cvta.to.global.u64 	%rd8, %rd3;
	add.s64 	%rd10, %rd8, %rd7;
	st.global.f32 	[%rd10], %f14;
$L__BB1_6:
	ret;

}
	// .globl	_Z15pcr_step_kernelPKfS0_S0_S0_PfS1_S1_S1_ii
.visible .entry _Z15pcr_step_kernelPKfS0_S0_S0_PfS1_S1_S1_ii(
	.param .u64 .ptr .align 1 _Z15pcr_step_kernelPKfS0_S0_S0_PfS1_S1_S1_ii_param_0,
	.param .u64 .ptr .align 1 _Z15pcr_step_kernelPKfS0_S0_S0_PfS1_S1_S1_ii_param_1,
	.param .u64 .ptr .align 1 _Z15pcr_step_kernelPKfS0_S0_S0_PfS1_S1_S1_ii_param_2,
	.param .u64 .ptr .align 1 _Z15pcr_step_kernelPKfS0_S0_S0_PfS1_S1_S1_ii_param_3,
	.param .u64 .ptr .align 1 _Z15pcr_step_kernelPKfS0_S0_S0_PfS1_S1_S1_ii_param_4,
	.param .u64 .ptr .align 1 _Z15pcr_step_kernelPKfS0_S0_S0_PfS1_S1_S1_ii_param_5,
	.param .u64 .ptr .align 1 _Z15pcr_step_kernelPKfS0_S0_S0_PfS1_S1_S1_ii_param_6,
	.param .u64 .ptr .align 1 _Z15pcr_step_kernelPKfS0_S0_S0_PfS1_S1_S1_ii_param_7,
	.param .u32 _Z15pcr_step_kernelPKfS0_S0_S0_PfS1_S1_S1_ii_param_8,
	.param .u32 _Z15pcr_step_kernelPKfS0_S0_S0_PfS1_S1_S1_ii_param_9
)
{
	.reg .pred 	%p<4>;
	.reg .b32 	%r<9>;
	.reg .b32 	%f<45>;
	.reg .b64 	%rd<39>;

	ld.param.u64 	%rd13, [_Z15pcr_step_kernelPKfS0_S0_S0_PfS1_S1_S1_ii_param_0];
	ld.param.u64 	%rd14, [_Z15pcr_step_kernelPKfS0_S0_S0_PfS1_S1_S1_ii_param_1];
	ld.param.u64 	%rd15, [_Z15pcr_step_kernelPKfS0_S0_S0_PfS1_S1_S1_ii_param_2];
	ld.param.u64 	%rd16, [_Z15pcr_step_kernelPKfS0_S0_S0_PfS1_S1_S1_ii_param_3];
	ld.param.u64 	%rd10, [_Z15pcr_step_kernelPKfS0_S0_S0_PfS1_S1_S1_ii_param_5];
	ld.param.u64 	%rd12, [_Z15pcr_step_kernelPKfS0_S0_S0_PfS1_S1_S1_ii_param_7];
	ld.param.u32 	%r2, [_Z15pcr_step_kernelPKfS0_S0_S0_PfS1_S1_S1_ii_param_8];
	ld.param.u32 	%r3, [_Z15pcr_step_kernelPKfS0_S0_S0_PfS1_S1_S1_ii_param_9];
	cvta.to.global.u64 	%rd1, %rd13;
	cvta.to.global.u64 	%rd2, %rd16;
	cvta.to.global.u64 	%rd3, %rd15;
	cvta.to.global.u64 	%rd4, %rd14;
	mov.u32 	%r4, %ctaid.x;
	mov.u32 	%r5, %ntid.x;
	mov.u32 	%r6, %tid.x;
	mad.lo.s32 	%r1, %r4, %r5, %r6;
	setp.ge.s32 	%p1, %r1, %r2;
	@%p1 bra 	$L__BB2_6;
	mul.wide.s32 	%rd17, %r1, 4;
	add.s64 	%rd5, %rd1, %rd17;
	add.s64 	%rd6, %rd4, %rd17;
	ld.global.f32 	%f1, [%rd6];
	add.s64 	%rd7, %rd3, %rd17;
	ld.global.f32 	%f2, [%rd7];
	add.s64 	%rd8, %rd2, %rd17;
	ld.global.f32 	%f3, [%rd8];
	setp.lt.s32 	%p2, %r1, %r3;
	mov.f32 	%f37, 0f00000000;
	mov.f32 	%f38, %f37;
	mov.f32 	%f39, %f37;
	mov.f32 	%f40, %f37;
	@%p2 bra 	$L__BB2_3;
	ld.global.f32 	%f21, [%rd5];
	sub.s32 	%r7, %r1, %r3;
	mul.wide.s32 	%rd18, %r7, 4;
	add.s64 	%rd19, %rd4, %rd18;
	ld.global.f32 	%f22, [%rd19];
	div.rn.f32 	%f40, %f21, %f22;
	add.s64 	%rd20, %rd1, %rd18;
	ld.global.f32 	%f37, [%rd20];
	add.s64 	%rd21, %rd3, %rd18;
	ld.global.f32 	%f38, [%rd21];
	add.s64 	%rd22, %rd2, %rd18;
	ld.global.f32 	%f39, [%rd22];
$L__BB2_3:
	add.s32 	%r8, %r3, %r1;
	setp.ge.s32 	%p3, %r8, %r2;
	mov.f32 	%f41, 0f00000000;
	mov.f32 	%f42, %f41;
	mov.f32 	%f43, %f41;
	mov.f32 	%f44, %f41;
	@%p3 bra 	$L__BB2_5;
	mul.wide.s32 	%rd23, %r3, 4;
	add.s64 	%rd24, %rd6, %rd23;
	ld.global.f32 	%f24, [%rd24];
	div.rn.f32 	%f44, %f2, %f24;
	add.s64 	%rd25, %rd5, %rd23;
	ld.global.f32 	%f41, [%rd25];
	add.s64 	%rd26, %rd7, %rd23;
	ld.global.f32 	%f42, [%rd26];
	add.s64 	%rd27, %rd8, %rd23;
	ld.global.f32 	%f43, [%rd27];
$L__BB2_5:
	ld.param.u64 	%rd38, [_Z15pcr_step_kernelPKfS0_S0_S0_PfS1_S1_S1_ii_param_6];
	ld.param.u64 	%rd37, [_Z15pcr_step_kernelPKfS0_S0_S0_PfS1_S1_S1_ii_param_4];
	neg.f32 	%f25, %f40;
	mul.f32 	%f26, %f37, %f25;
	cvta.to.global.u64 	%rd28, %rd37;
	mul.wide.s32 	%rd29, %r1, 4;
	add.s64 	%rd30, %rd28, %rd29;
	st.global.f32 	[%rd30], %f26;
	neg.f32 	%f27, %f44;
	mul.f32 	%f28, %f42, %f27;
	cvta.to.global.u64 	%rd31, %rd38;
	add.s64 	%rd32, %rd31, %rd29;
	st.global.f32 	[%rd32], %f28;
	mul.f32 	%f29, %f38, %f40;
	sub.f32 	%f30, %f1, %f29;
	mul.f32 	%f31, %f41, %f44;
	sub.f32 	%f32, %f30, %f31;
	cvta.to.global.u64 	%rd33, %rd10;
	add.s64 	%rd34, %rd33, %rd29;
	st.global.f32 	[%rd34], %f32;
	mul.f32 	%f33, %f39, %f40;
	sub.f32 	%f34, %f3, %f33;
	mul.f32 	%f35, %f43, %f44;
	sub.f32 	%f36, %f34, %f35;
	cvta.to.global.u64 	%rd35, %rd12;
	add.s64 	%rd36, %rd35, %rd29;
	st.global.f32 	[%rd36], %f36;
$L__BB2_6:
	ret;

}
	// .globl	_Z23pcr_step_kernel_shufflePKfS0_S0_S0_PfS1_S1_S1_ii
.visible .entry _Z23pcr_step_kernel_shufflePKfS0_S0_S0_PfS1_S1_S1_ii(
	.param .u64 .ptr .align 1 _Z23pcr_step_kernel_shufflePKfS0_S0_S0_PfS1_S1_S1_ii_param_0,
	.param .u64 .ptr .align 1 _Z23pcr_step_kernel_shufflePKfS0_S0_S0_PfS1_S1_S1_ii_param_1,
	.param .u64 .ptr .align 1 _Z23pcr_step_kernel_shufflePKfS0_S0_S0_PfS1_S1_S1_ii_param_2,
	.param .u64 .ptr .align 1 _Z23pcr_step_kernel_shufflePKfS0_S0_S0_PfS1_S1_S1_ii_param_3,
	.param .u64 .ptr .align 1 _Z23pcr_step_kernel_shufflePKfS0_S0_S0_PfS1_S1_S1_ii_param_4,
	.param .u64 .ptr .align 1 _Z23pcr_step_kernel_shufflePKfS0_S0_S0_PfS1_S1_S1_ii_param_5,
	.param .u64 .ptr .align 1 _Z23pcr_step_kernel_shufflePKfS0_S0_S0_PfS1_S1_S1_ii_param_6,
	.param .u64 .ptr .align 1 _Z23pcr_step_kernel_shufflePKfS0_S0_S0_PfS1_S1_S1_ii_param_7,
	.param .u32 _Z23pcr_step_kernel_shufflePKfS0_S0_S0_PfS1_S1_S1_ii_param_8,
	.param .u32 _Z23pcr_step_kernel_shufflePKfS0_S0_S0_PfS1_S1_S1_ii_param_9
)
{
	.reg .pred 	%p<15>;
	.reg .b32 	%r<25>;
	.reg .b32 	%f<62>;
	.reg .b64 	%rd<35>;

	ld.param.u64 	%rd9, [_Z23pcr_step_kernel_shufflePKfS0_S0_S0_PfS1_S1_S1_ii_param_0];
	ld.param.u64 	%rd10, [_Z23pcr_step_kernel_shufflePKfS0_S0_S0_PfS1_S1_S1_ii_param_1];
	ld.param.u64 	%rd11, [_Z23pcr_step_kernel_shufflePKfS0_S0_S0_PfS1_S1_S1_ii_param_2];
	ld.param.u64 	%rd12, [_Z23pcr_step_kernel_shufflePKfS0_S0_S0_PfS1_S1_S1_ii_param_3];
	ld.param.u64 	%rd6, [_Z23pcr_step_kernel_shufflePKfS0_S0_S0_PfS1_S1_S1_ii_param_5];
	ld.param.u64 	%rd7, [_Z23pcr_step_kernel_shufflePKfS0_S0_S0_PfS1_S1_S1_ii_param_6];
	ld.param.u64 	%rd8, [_Z23pcr_step_kernel_shufflePKfS0_S0_S0_PfS1_S1_S1_ii_param_7];
	ld.param.u32 	%r13, [_Z23pcr_step_kernel_shufflePKfS0_S0_S0_PfS1_S1_S1_ii_param_8];
	ld.param.u32 	%r14, [_Z23pcr_step_kernel_shufflePKfS0_S0_S0_PfS1_S1_S1_ii_param_9];
	cvta.to.global.u64 	%rd1, %rd12;
	cvta.to.global.u64 	%rd2, %rd11;
	cvta.to.global.u64 	%rd3, %rd10;
	cvta.to.global.u64 	%rd4, %rd9;
	mov.u32 	%r15, %ctaid.x;
	mov.u32 	%r16, %ntid.x;
	mov.u32 	%r1, %tid.x;
	mad.lo.s32 	%r2, %r15, %r16, %r1;
	setp.ge.s32 	%p1, %r2, %r13;
	mov.f32 	%f52, 0f3F800000;
	mov.f32 	%f50, 0f00000000;
	mov.f32 	%f51, %f50;
	mov.f32 	%f53, %f50;
	@%p1 bra 	$L__BB3_2;
	mul.wide.s32 	%rd13, %r2, 4;
	add.s64 	%rd14, %rd4, %rd13;
	ld.global.f32 	%f51, [%rd14];
	add.s64 	%rd15, %rd3, %rd13;
	ld.global.f32 	%f52, [%rd15];
	add.s64 	%rd16, %rd2, %rd13;
	ld.global.f32 	%f50, [%rd16];
	add.s64 	%rd17, %rd1, %rd13;
	ld.global.f32 	%f53, [%rd17];
$L__BB3_2:
	setp.ge.s32 	%p2, %r2, %r13;
	and.b32  	%r3, %r1, 31;
	mov.b32 	%r17, %f52;
	shfl.sync.up.b32	%r4|%p3, %r17, %r14, 0, -1;
	mov.b32 	%r18, %f51;
	shfl.sync.up.b32	%r5|%p4, %r18, %r14, 0, -1;
	mov.b32 	%r19, %f50;
	shfl.sync.up.b32	%r6|%p5, %r19, %r14, 0, -1;
	mov.b32 	%r20, %f53;
	shfl.sync.up.b32	%r7|%p6, %r20, %r14, 0, -1;
	shfl.sync.down.b32	%r8|%p7, %r17, %r14, 31, -1;
	shfl.sync.down.b32	%r9|%p8, %r18, %r14, 31, -1;
	shfl.sync.down.b32	%r10|%p9, %r19, %r14, 31, -1;
	shfl.sync.down.b32	%r11|%p10, %r20, %r14, 31, -1;
	@%p2 bra 	$L__BB3_10;
	setp.lt.s32 	%p11, %r2, %r14;
	mov.f32 	%f55, 0f3F800000;
	mov.f32 	%f54, 0f00000000;
	mov.f32 	%f56, %f54;
	mov.f32 	%f57, %f54;
	@%p11 bra 	$L__BB3_6;
	setp.ge.s32 	%p12, %r3, %r14;
	mov.b32 	%f57, %r7;
	mov.b32 	%f56, %r6;
	mov.b32 	%f54, %r5;
	mov.b32 	%f55, %r4;
	@%p12 bra 	$L__BB3_6;
	sub.s32 	%r21, %r2, %r14;
	mul.wide.s32 	%rd18, %r21, 4;
	add.s64 	%rd19, %rd3, %rd18;
	ld.global.f32 	%f55, [%rd19];
	add.s64 	%rd20, %rd4, %rd18;
	ld.global.f32 	%f54, [%rd20];
	add.s64 	%rd21, %rd2, %rd18;
	ld.global.f32 	%f56, [%rd21];
	add.s64 	%rd22, %rd1, %rd18;
	ld.global.f32 	%f57, [%rd22];
$L__BB3_6:
	add.s32 	%r12, %r14, %r2;
	setp.ge.s32 	%p13, %r12, %r13;
	mov.f32 	%f59, 0f3F800000;
	mov.f32 	%f58, 0f00000000;
	mov.f32 	%f60, %f58;
	mov.f32 	%f61, %f58;
	@%p13 bra 	$L__BB3_9;
	mov.b32 	%f58, %r9;
	mov.b32 	%f60, %r10;
	mov.b32 	%f61, %r11;
	add.s32 	%r23, %r14, %r3;
	max.s32 	%r24, %r14, %r23;
	setp.lt.s32 	%p14, %r24, 32;
	mov.b32 	%f59, %r8;
	@%p14 bra 	$L__BB3_9;
	mul.wide.s32 	%rd23, %r12, 4;
	add.s64 	%rd24, %rd3, %rd23;
	ld.global.f32 	%f59, [%rd24];
$L__BB3_9:
	ld.param.u64 	%rd34, [_Z23pcr_step_kernel_shufflePKfS0_S0_S0_PfS1_S1_S1_ii_param_4];
	div.rn.f32 	%f36, %f51, %f55;
	div.rn.f32 	%f37, %f50, %f59;
	neg.f32 	%f38, %f36;
	mul.f32 	%f39, %f54, %f38;
	cvta.to.global.u64 	%rd25, %rd34;
	mul.wide.s32 	%rd26, %r2, 4;
	add.s64 	%rd27, %rd25, %rd26;
	st.global.f32 	[%rd27], %f39;
	neg.f32 	%f40, %f37;
	mul.f32 	%f41, %f60, %f40;
	cvta.to.global.u64 	%rd28, %rd7;
	add.s64 	%rd29, %rd28, %rd26;
	st.global.f32 	[%rd29], %f41;
	mul.f32 	%f42, %f36, %f56;
	sub.f32 	%f43, %f52, %f42;
	mul.f32 	%f44, %f58, %f37;
	sub.f32 	%f45, %f43, %f44;
	cvta.to.global.u64 	%rd30, %rd6;
	add.s64 	%rd31, %rd30, %rd26;
	st.global.f32 	[%rd31], %f45;
	mul.f32 	%f46, %f36, %f57;
	sub.f32 	%f47, %f53, %f46;
	mul.f32 	%f48, %f37, %f61;
	sub.f32 	%f49, %f47, %f48;
	cvta.to.global.u64 	%rd32, %rd8;
	add.s64 	%rd33, %rd32, %rd26;
	st.global.f32 	[%rd33], %f49;
$L__BB3_10:
	ret;

}
	// .globl	_Z15finalize_kernelPfPKfS1_i
.visible .entry _Z15finalize_kernelPfPKfS1_i(
	.param .u64 .ptr .align 1 _Z15finalize_kernelPfPKfS1_i_param_0,
	.param .u64 .ptr .align 1 _Z15finalize_kernelPfPKfS1_i_param_1,
	.param .u64 .ptr .align 1 _Z15finalize_kernelPfPKfS1_i_param_2,
	.param .u32 _Z15finalize_kernelPfPKfS1_i_param_3
)
{
	.reg .pred 	%p<2>;
	.reg .b32 	%r<6>;
	.reg .b32 	%f<4>;
	.reg .b64 	%rd<11>;

	ld.param.u64 	%rd1, [_Z15finalize_kernelPfPKfS1_i_param_0];
	ld.param.u64 	%rd2, [_Z15finalize_kernelPfPKfS1_i_param_1];
	ld.param.u64 	%rd3, [_Z15finalize_kernelPfPKfS1_i_param_2];
	ld.param.u32 	%r2, [_Z15finalize_kernelPfPKfS1_i_param_3];
	mov.u32 	%r3, %ctaid.x;
	mov.u32 	%r4, %ntid.x;
	mov.u32 	%r5, %tid.x;
	mad.lo.s32 	%r1, %r3, %r4, %r5;
	setp.ge.s32 	%p1, %r1, %r2;
	@%p1 bra 	$L__BB4_2;
	cvta.to.global.u64 	%rd4, %rd3;
	cvta.to.global.u64 	%rd5, %rd2;
	cvta.to.global.u64 	%rd6, %rd1;
	mul.wide.s32 	%rd7, %r1, 4;
	add.s64 	%rd8, %rd4, %rd7;
	ld.global.f32 	%f1, [%rd8];
	add.s64 	%rd9, %rd5, %rd7;
	ld.global.f32 	%f2, [%rd9];
	div.rn.f32 	%f3, %f1, %f2;
	add.s64 	%rd10, %rd6, %rd7;
	st.global.f32 	[%rd10], %f3;
$L__BB4_2:
	ret;

}


// ===== COMPILED SASS (sm_100) =====

	.target	sm_100

	.elftype	@"ET_EXEC"


//--------------------- .note.nv.tkinfo           --------------------------
	.section	.note.nv.tkinfo,"",@"SHT_NOTE"
	.sectionflags	@"SHF_NOTE_NV_TKINFO"
	.tkinfo
        /*0018*/ 	.word	0x00000002
        /*0030*/ 	.string	""
        /*0030*/ 	.string	"ptxas"
        /*0030*/ 	.string	"Cuda compilation tools, release 13.0, V13.0.88"
        /*0030*/ 	.string	"Build cuda_13.0.r13.0/compiler.36424714_0"
        /*0030*/ 	.string	"-arch sm_100 -m 64 "



//--------------------- .note.nv.cuinfo           --------------------------
	.section	.note.nv.cuinfo,"",@"SHT_NOTE"
	.sectionflags	@"SHF_NOTE_NV_CUINFO"
        /*0018*/ 	.short	0x0002
        /*001a*/ 	.short	0x0064
        /*001c*/ 	.short	0x0082
	.zero		2


//--------------------- .nv.info                  --------------------------
	.section	.nv.info,"",@"SHT_CUDA_INFO"
	.align	4


	//----- nvinfo : EIATTR_REGCOUNT
	.align		4
        /*0000*/ 	.byte	0x04, 0x2f
        /*0002*/ 	.short	(.L_1 - .L_0)
	.align		4
.L_0:
        /*0004*/ 	.word	index@(_Z18init_coeffs_kernelPfS_S_fi)
        /*0008*/ 	.word	0x00000010


	//----- nvinfo : EIATTR_FRAME_SIZE
	.align		4
.L_1:
        /*000c*/ 	.byte	0x04, 0x11
        /*000e*/ 	.short	(.L_3 - .L_2)
	.align		4
.L_2:
        /*0010*/ 	.word	index@(_Z18init_coeffs_kernelPfS_S_fi)
        /*0014*/ 	.word	0x00000000


	//----- nvinfo : EIATTR_REGCOUNT
	.align		4
.L_3:
        /*0018*/ 	.byte	0x04, 0x2f
        /*001a*/ 	.short	(.L_5 - .L_4)
	.align		4
.L_4:
        /*001c*/ 	.word	index@(_Z18compute_rhs_kernelPKfPfif)
        /*0020*/ 	.word	0x0000000f


	//----- nvinfo : EIATTR_FRAME_SIZE
	.align		4
.L_5:
        /*0024*/ 	.byte	0x04, 0x11
        /*0026*/ 	.short	(.L_7 - .L_6)
	.align		4
.L_6:
        /*0028*/ 	.word	index@(_Z18compute_rhs_kernelPKfPfif)
        /*002c*/ 	.word	0x00000000


	//----- nvinfo : EIATTR_REGCOUNT
	.align		4
.L_7:
        /*0030*/ 	.byte	0x04, 0x2f
        /*0032*/ 	.short	(.L_9 - .L_8)
	.align		4
.L_8:
        /*0034*/ 	.word	index@(_Z15pcr_step_kernelPKfS0_S0_S0_PfS1_S1_S1_ii)
        /*0038*/ 	.word	0x0000001d


	//----- nvinfo : EIATTR_FRAME_SIZE
	.align		4
.L_9:
        /*003c*/ 	.byte	0x04, 0x11
        /*003e*/ 	.short	(.L_11 - .L_10)
	.align		4
.L_10:
        /*0040*/ 	.word	index@($__internal_2_$__cuda_sm3x_div_rn_noftz_f32_slowpath)
        /*0044*/ 	.word	0x00000000


	//----- nvinfo : EIATTR_FRAME_SIZE
	.align		4
.L_11:
        /*0048*/ 	.byte	0x04, 0x11
        /*004a*/ 	.short	(.L_13 - .L_12)
	.align		4
.L_12:
        /*004c*/ 	.word	index@(_Z15pcr_step_kernelPKfS0_S0_S0_PfS1_S1_S1_ii)
        /*0050*/ 	.word	0x00000000


	//----- nvinfo : EIATTR_REGCOUNT
	.align		4
.L_13:
        /*0054*/ 	.byte	0x04, 0x2f
        /*0056*/ 	.short	(.L_15 - .L_14)
	.align		4
.L_14:
        /*0058*/ 	.word	index@(_Z23pcr_step_kernel_shufflePKfS0_S0_S0_PfS1_S1_S1_ii)
        /*005c*/ 	.word	0x0000001d


	//----- nvinfo : EIATTR_FRAME_SIZE
	.align		4
.L_15:
        /*0060*/ 	.byte	0x04, 0x11
        /*0062*/ 	.short	(.L_17 - .L_16)
	.align		4
.L_16:
        /*0064*/ 	.word	index@($__internal_1_$__cuda_sm3x_div_rn_noftz_f32_slowpath)
        /*0068*/ 	.word	0x00000000


	//----- nvinfo : EIATTR_FRAME_SIZE
	.align		4
.L_17:
        /*006c*/ 	.byte	0x04, 0x11
        /*006e*/ 	.short	(.L_19 - .L_18)
	.align		4
.L_18:
        /*0070*/ 	.word	index@(_Z23pcr_step_kernel_shufflePKfS0_S0_S0_PfS1_S1_S1_ii)
        /*0074*/ 	.word	0x00000000


	//----- nvinfo : EIATTR_REGCOUNT
	.align		4
.L_19:
        /*0078*/ 	.byte	0x04, 0x2f
        /*007a*/ 	.short	(.L_21 - .L_20)
	.align		4
.L_20:
        /*007c*/ 	.word	index@(_Z15finalize_kernelPfPKfS1_i)
        /*0080*/ 	.word	0x00000010


	//----- nvinfo : EIATTR_FRAME_SIZE
	.align		4
.L_21:
        /*0084*/ 	.byte	0x04, 0x11
        /*0086*/ 	.short	(.L_23 - .L_22)
	.align		4
.L_22:
        /*0088*/ 	.word	index@($__internal_0_$__cuda_sm3x_div_rn_noftz_f32_slowpath)
        /*008c*/ 	.word	0x00000000


	//----- nvinfo : EIATTR_FRAME_SIZE
	.align		4
.L_23:
        /*0090*/ 	.byte	0x04, 0x11
        /*0092*/ 	.short	(.L_25 - .L_24)
	.align		4
.L_24:
        /*0094*/ 	.word	index@(_Z15finalize_kernelPfPKfS1_i)
        /*0098*/ 	.word	0x00000000


	//----- nvinfo : EIATTR_MIN_STACK_SIZE
	.align		4
.L_25:
        /*009c*/ 	.byte	0x04, 0x12
        /*009e*/ 	.short	(.L_27 - .L_26)
	.align		4
.L_26:
        /*00a0*/ 	.word	index@(_Z15finalize_kernelPfPKfS1_i)
        /*00a4*/ 	.word	0x00000000


	//----- nvinfo : EIATTR_MIN_STACK_SIZE
	.align		4
.L_27:
        /*00a8*/ 	.byte	0x04, 0x12
        /*00aa*/ 	.short	(.L_29 - .L_28)
	.align		4
.L_28:
        /*00ac*/ 	.word	index@(_Z23pcr_step_kernel_shufflePKfS0_S0_S0_PfS1_S1_S1_ii)
        /*00b0*/ 	.word	0x00000000


	//----- nvinfo : EIATTR_MIN_STACK_SIZE
	.align		4
.L_29:
        /*00b4*/ 	.byte	0x04, 0x12
        /*00b6*/ 	.short	(.L_31 - .L_30)
	.align		4
.L_30:
        /*00b8*/ 	.word	index@(_Z15pcr_step_kernelPKfS0_S0_S0_PfS1_S1_S1_ii)
        /*00bc*/ 	.word	0x00000000


	//----- nvinfo : EIATTR_MIN_STACK_SIZE
	.align		4
.L_31:
        /*00c0*/ 	.byte	0x04, 0x12
        /*00c2*/ 	.short	(.L_33 - .L_32)
	.align		4
.L_32:
        /*00c4*/ 	.word	index@(_Z18compute_rhs_kernelPKfPfif)
        /*00c8*/ 	.word	0x00000000


	//----- nvinfo : EIATTR_MIN_STACK_SIZE
	.align		4
.L_33:
        /*00cc*/ 	.byte	0x04, 0x12
        /*00ce*/ 	.short	(.L_35 - .L_34)
	.align		4
.L_34:
        /*00d0*/ 	.word	index@(_Z18init_coeffs_kernelPfS_S_fi)
        /*00d4*/ 	.word	0x00000000
.L_35:


//--------------------- .nv.compat                --------------------------
	.section	.nv.compat,"",@"SHT_CUDA_COMPAT_INFO"
	.align	4
        /*0000*/ 	.byte	0x02, 0x09, 0x00, 0x00, 0x02, 0x02, 0x01, 0x00, 0x02, 0x05, 0x05, 0x00, 0x03, 0x07, 0x01, 0x01
        /*0010*/ 	.byte	0x02, 0x03, 0x00, 0x00, 0x02, 0x06, 0x01, 0x00, 0x04, 0x0b, 0x08, 0x00, 0x01, 0x00, 0x00, 0x00
        /*0020*/ 	.byte	0x00, 0x00, 0x00, 0x00


//--------------------- .nv.info._Z15finalize_kernelPfPKfS1_i --------------------------
	.section	.nv.info._Z15finalize_kernelPfPKfS1_i,"",@"SHT_CUDA_INFO"
	.sectionflags	@""
	.align	4


	//----- nvinfo : EIATTR_CUDA_API_VERSION
	.align		4
        /*0000*/ 	.byte	0x04, 0x37
        /*0002*/ 	.short	(.L_37 - .L_36)
.L_36:
        /*0004*/ 	.word	0x00000082


	//----- nvinfo : EIATTR_KPARAM_INFO
	.align		4
.L_37:
        /*0008*/ 	.byte	0x04, 0x17
        /*000a*/ 	.short	(.L_39 - .L_38)
.L_38:
        /*000c*/ 	.word	0x00000000
        /*0010*/ 	.short	0x0003
        /*0012*/ 	.short	0x0018
        /*0014*/ 	.byte	0x00, 0xf0, 0x11, 0x00


	//----- nvinfo : EIATTR_KPARAM_INFO
	.align		4
.L_39:
        /*0018*/ 	.byte	0x04, 0x17
        /*001a*/ 	.short	(.L_41 - .L_40)
.L_40:
        /*001c*/ 	.word	0x00000000
        /*0020*/ 	.short	0x0002
        /*0022*/ 	.short	0x0010
        /*0024*/ 	.byte	0x00, 0xf5, 0x21, 0x00


	//----- nvinfo : EIATTR_KPARAM_INFO
	.align		4
.L_41:
        /*0028*/ 	.byte	0x04, 0x17
        /*002a*/ 	.short	(.L_43 - .L_42)
.L_42:
        /*002c*/ 	.word	0x00000000
        /*0030*/ 	.short	0x0001
        /*0032*/ 	.short	0x0008
        /*0034*/ 	.byte	0x00, 0xf5, 0x21, 0x00


	//----- nvinfo : EIATTR_KPARAM_INFO
	.align		4
.L_43:
        /*0038*/ 	.byte	0x04, 0x17
        /*003a*/ 	.short	(.L_45 - .L_44)
.L_44:
        /*003c*/ 	.word	0x00000000
        /*0040*/ 	.short	0x0000
        /*0042*/ 	.short	0x0000
        /*0044*/ 	.byte	0x00, 0xf5, 0x21, 0x00


	//----- nvinfo : EIATTR_SPARSE_MMA_MASK
	.align		4
.L_45:
        /*0048*/ 	.byte	0x03, 0x50
        /*004a*/ 	.short	0x0000


	//----- nvinfo : EIATTR_MAXREG_COUNT
	.align		4
        /*004c*/ 	.byte	0x03, 0x1b
        /*004e*/ 	.short	0x00ff


	//----- nvinfo : EIATTR_MERCURY_ISA_VERSION
	.align		4
        /*0050*/ 	.byte	0x03, 0x5f
        /*0052*/ 	.short	0x0101


	//----- nvinfo : EIATTR_VRC_CTA_INIT_COUNT
	.align		4
        /*0054*/ 	.byte	0x02, 0x4a
	.zero		1
	.zero		1


	//----- nvinfo : EIATTR_EXIT_INSTR_OFFSETS
	.align		4
        /*0058*/ 	.byte	0x04, 0x1c
        /*005a*/ 	.short	(.L_47 - .L_46)


	//   ....[0]....
.L_46:
        /*005c*/ 	.word	0x00000070


	//   ....[1]....
        /*0060*/ 	.word	0x000001f0


	//----- nvinfo : EIATTR_CRS_STACK_SIZE
	.align		4
.L_47:
        /*0064*/ 	.byte	0x04, 0x1e
        /*0066*/ 	.short	(.L_49 - .L_48)
.L_48:
        /*0068*/ 	.word	0x00000000


	//----- nvinfo : EIATTR_CBANK_PARAM_SIZE
	.align		4
.L_49:
        /*006c*/ 	.byte	0x03, 0x19
        /*006e*/ 	.short	0x001c


	//----- nvinfo : EIATTR_PARAM_CBANK
	.align		4
        /*0070*/ 	.byte	0x04, 0x0a
        /*0072*/ 	.short	(.L_51 - .L_50)
	.align		4
.L_50:
        /*0074*/ 	.word	index@(.nv.constant0._Z15finalize_kernelPfPKfS1_i)
        /*0078*/ 	.short	0x0380
        /*007a*/ 	.short	0x001c


	//----- nvinfo : EIATTR_SW_WAR
	.align		4
.L_51:
        /*007c*/ 	.byte	0x04, 0x36
        /*007e*/ 	.short	(.L_53 - .L_52)
.L_52:
        /*0080*/ 	.word	0x00000008
.L_53:


//--------------------- .nv.info._Z23pcr_step_kernel_shufflePKfS0_S0_S0_PfS1_S1_S1_ii --------------------------
	.section	.nv.info._Z23pcr_step_kernel_shufflePKfS0_S0_S0_PfS1_S1_S1_ii,"",@"SHT_CUDA_INFO"
	.sectionflags	@""
	.align	4


	//----- nvinfo : EIATTR_CUDA_API_VERSION
	.align		4
        /*0000*/ 	.byte	0x04, 0x37
        /*0002*/ 	.short	(.L_55 - .L_54)
.L_54:
        /*0004*/ 	.word	0x00000082


	//----- nvinfo : EIATTR_KPARAM_INFO
	.align		4
.L_55:
        /*0008*/ 	.byte	0x04, 0x17
        /*000a*/ 	.short	(.L_57 - .L_56)
.L_56:
        /*000c*/ 	.word	0x00000000
        /*0010*/ 	.short	0x0009
        /*0012*/ 	.short	0x0044
        /*0014*/ 	.byte	0x00, 0xf0, 0x11, 0x00


	//----- nvinfo : EIATTR_KPARAM_INFO
	.align		4
.L_57:
        /*0018*/ 	.byte	0x04, 0x17
        /*001a*/ 	.short	(.L_59 - .L_58)
.L_58:
        /*001c*/ 	.word	0x00000000
        /*0020*/ 	.short	0x0008
        /*0022*/ 	.short	0x0040
        /*0024*/ 	.byte	0x00, 0xf0, 0x11, 0x00


	//----- nvinfo : EIATTR_KPARAM_INFO
	.align		4
.L_59:
        /*0028*/ 	.byte	0x04, 0x17
        /*002a*/ 	.short	(.L_61 - .L_60)
.L_60:
        /*002c*/ 	.word	0x00000000
        /*0030*/ 	.short	0x0007
        /*0032*/ 	.short	0x0038
        /*0034*/ 	.byte	0x00, 0xf5, 0x21, 0x00


	//----- nvinfo : EIATTR_KPARAM_INFO
	.align		4
.L_61:
        /*0038*/ 	.byte	0x04, 0x17
        /*003a*/ 	.short	(.L_63 - .L_62)
.L_62:
        /*003c*/ 	.word	0x00000000
        /*0040*/ 	.short	0x0006
        /*0042*/ 	.short	0x0030
        /*0044*/ 	.byte	0x00, 0xf5, 0x21, 0x00


	//----- nvinfo : EIATTR_KPARAM_INFO
	.align		4
.L_63:
        /*0048*/ 	.byte	0x04, 0x17
        /*004a*/ 	.short	(.L_65 - .L_64)
.L_64:
        /*004c*/ 	.word	0x00000000
        /*0050*/ 	.short	0x0005
        /*0052*/ 	.short	0x0028
        /*0054*/ 	.byte	0x00, 0xf5, 0x21, 0x00


	//----- nvinfo : EIATTR_KPARAM_INFO
	.align		4
.L_65:
        /*0058*/ 	.byte	0x04, 0x17
        /*005a*/ 	.short	(.L_67 - .L_66)
.L_66:
        /*005c*/ 	.word	0x00000000
        /*0060*/ 	.short	0x0004
        /*0062*/ 	.short	0x0020
        /*0064*/ 	.byte	0x00, 0xf5, 0x21, 0x00


	//----- nvinfo : EIATTR_KPARAM_INFO
	.align		4
.L_67:
        /*0068*/ 	.byte	0x04, 0x17
        /*006a*/ 	.short	(.L_69 - .L_68)
.L_68:
        /*006c*/ 	.word	0x00000000
        /*0070*/ 	.short	0x0003
        /*0072*/ 	.short	0x0018
        /*0074*/ 	.byte	0x00, 0xf5, 0x21, 0x00


	//----- nvinfo : EIATTR_KPARAM_INFO
	.align		4
.L_69:
        /*0078*/ 	.byte	0x04, 0x17
        /*007a*/ 	.short	(.L_71 - .L_70)
.L_70:
        /*007c*/ 	.word	0x00000000
        /*0080*/ 	.short	0x0002
        /*0082*/ 	.short	0x0010
        /*0084*/ 	.byte	0x00, 0xf5, 0x21, 0x00


	//----- nvinfo : EIATTR_KPARAM_INFO
	.align		4
.L_71:
        /*0088*/ 	.byte	0x04, 0x17
        /*008a*/ 	.short	(.L_73 - .L_72)
.L_72:
        /*008c*/ 	.word	0x00000000
        /*0090*/ 	.short	0x0001
        /*0092*/ 	.short	0x0008
        /*0094*/ 	.byte	0x00, 0xf5, 0x21, 0x00


	//----- nvinfo : EIATTR_KPARAM_INFO
	.align		4
.L_73:
        /*0098*/ 	.byte	0x04, 0x17
        /*009a*/ 	.short	(.L_75 - .L_74)
.L_74:
        /*009c*/ 	.word	0x00000000
        /*00a0*/ 	.short	0x0000
        /*00a2*/ 	.short	0x0000
        /*00a4*/ 	.byte	0x00, 0xf5, 0x21, 0x00


	//----- nvinfo : EIATTR_SPARSE_MMA_MASK
	.align		4
.L_75:
        /*00a8*/ 	.byte	0x03, 0x50
        /*00aa*/ 	.short	0x0000


	//----- nvinfo : EIATTR_MAXREG_COUNT
	.align		4
        /*00ac*/ 	.byte	0x03, 0x1b
        /*00ae*/ 	.short	0x00ff


	//----- nvinfo : EIATTR_MERCURY_ISA_VERSION
	.align		4
        /*00b0*/ 	.byte	0x03, 0x5f
        /*00b2*/ 	.short	0x0101


	//----- nvinfo : EIATTR_COOP_GROUP_MASK_REGIDS
	.align		4
        /*00b4*/ 	.byte	0x04, 0x29
        /*00b6*/ 	.short	(.L_77 - .L_76)


	//   ....[0]....
.L_76:
        /*00b8*/ 	.word	0xffffffff


	//   ....[1]....
        /*00bc*/ 	.word	0xffffffff


	//   ....[2]....
        /*00c0*/ 	.word	0xffffffff


	//   ....[3]....
        /*00c4*/ 	.word	0xffffffff


	//   ....[4]....
        /*00c8*/ 	.word	0xffffffff


	//   ....[5]....
        /*00cc*/ 	.word	0xffffffff


	//   ....[6]....
        /*00d0*/ 	.word	0xffffffff


	//   ....[7]....
        /*00d4*/ 	.word	0xffffffff


	//----- nvinfo : EIATTR_COOP_GROUP_INSTR_OFFSETS
	.align		4
.L_77:
        /*00d8*/ 	.byte	0x04, 0x28
        /*00da*/ 	.short	(.L_79 - .L_78)


	//   ....[0]....
.L_78:
        /*00dc*/ 	.word	0x00000180


	//   ....[1]....
        /*00e0*/ 	.word	0x00000190


	//   ....[2]....
        /*00e4*/ 	.word	0x000001a0


	//   ....[3]....
        /*00e8*/ 	.word	0x000001b0


	//   ....[4]....
        /*00ec*/ 	.word	0x000001c0


	//   ....[5]....
        /*00f0*/ 	.word	0x000001d0


	//   ....[6]....
        /*00f4*/ 	.word	0x000001e0


	//   ....[7]....
        /*00f8*/ 	.word	0x000001f0


	//----- nvinfo : EIATTR_VRC_CTA_INIT_COUNT
	.align		4
.L_79:
        /*00fc*/ 	.byte	0x02, 0x4a
	.zero		1
	.zero		1


	//----- nvinfo : EIATTR_EXIT_INSTR_OFFSETS
	.align		4
        /*0100*/ 	.byte	0x04, 0x1c
        /*0102*/ 	.short	(.L_81 - .L_80)


	//   ....[0]....
.L_80:
        /*0104*/ 	.word	0x00000200


	//   ....[1]....
        /*0108*/ 	.word	0x000007f0


	//----- nvinfo : EIATTR_CRS_STACK_SIZE
	.align		4
.L_81:
        /*010c*/ 	.byte	0x04, 0x1e
        /*010e*/ 	.short	(.L_83 - .L_82)
.L_82:
        /*0110*/ 	.word	0x00000000


	//----- nvinfo : EIATTR_CBANK_PARAM_SIZE
	.align		4
.L_83:
        /*0114*/ 	.byte	0x03, 0x19
        /*0116*/ 	.short	0x0048


	//----- nvinfo : EIATTR_PARAM_CBANK
	.align		4
        /*0118*/ 	.byte	0x04, 0x0a
        /*011a*/ 	.short	(.L_85 - .L_84)
	.align		4
.L_84:
        /*011c*/ 	.word	index@(.nv.constant0._Z23pcr_step_kernel_shufflePKfS0_S0_S0_PfS1_S1_S1_ii)
        /*0120*/ 	.short	0x0380
        /*0122*/ 	.short	0x0048


	//----- nvinfo : EIATTR_SW_WAR
	.align		4
.L_85:
        /*0124*/ 	.byte	0x04, 0x36
        /*0126*/ 	.short	(.L_87 - .L_86)
.L_86:
        /*0128*/ 	.word	0x00000008
.L_87:


//--------------------- .nv.info._Z15pcr_step_kernelPKfS0_S0_S0_PfS1_S1_S1_ii --------------------------
	.section	.nv.info._Z15pcr_step_kernelPKfS0_S0_S0_PfS1_S1_S1_ii,"",@"SHT_CUDA_INFO"
	.sectionflags	@""
	.align	4


	//----- nvinfo : EIATTR_CUDA_API_VERSION
	.align		4
        /*0000*/ 	.byte	0x04, 0x37
        /*0002*/ 	.short	(.L_89 - .L_88)
.L_88:
        /*0004*/ 	.word	0x00000082


	//----- nvinfo : EIATTR_KPARAM_INFO
	.align		4
.L_89:
        /*0008*/ 	.byte	0x04, 0x17
        /*000a*/ 	.short	(.L_91 - .L_90)
.L_90:
        /*000c*/ 	.word	0x00000000
        /*0010*/ 	.short	0x0009
        /*0012*/ 	.short	0x0044
        /*0014*/ 	.byte	0x00, 0xf0, 0x11, 0x00


	//----- nvinfo : EIATTR_KPARAM_INFO
	.align		4
.L_91:
        /*0018*/ 	.byte	0x04, 0x17
        /*001a*/ 	.short	(.L_93 - .L_92)
.L_92:
        /*001c*/ 	.word	0x00000000
        /*0020*/ 	.short	0x0008
        /*0022*/ 	.short	0x0040
        /*0024*/ 	.byte	0x00, 0xf0, 0x11, 0x00


	//----- nvinfo : EIATTR_KPARAM_INFO
	.align		4
.L_93:
        /*0028*/ 	.byte	0x04, 0x17
        /*002a*/ 	.short	(.L_95 - .L_94)
.L_94:
        /*002c*/ 	.word	0x00000000
        /*0030*/ 	.short	0x0007
        /*0032*/ 	.short	0x0038
        /*0034*/ 	.byte	0x00, 0xf5, 0x21, 0x00


	//----- nvinfo : EIATTR_KPARAM_INFO
	.align		4
.L_95:
        /*0038*/ 	.byte	0x04, 0x17
        /*003a*/ 	.short	(.L_97 - .L_96)
.L_96:
        /*003c*/ 	.word	0x00000000
        /*0040*/ 	.short	0x0006
        /*0042*/ 	.short	0x0030
        /*0044*/ 	.byte	0x00, 0xf5, 0x21, 0x00


	//----- nvinfo : EIATTR_KPARAM_INFO
	.align		4
.L_97:
        /*0048*/ 	.byte	0x04, 0x17
        /*004a*/ 	.short	(.L_99 - .L_98)
.L_98:
        /*004c*/ 	.word	0x00000000
        /*0050*/ 	.short	0x0005
        /*0052*/ 	.short	0x0028
        /*0054*/ 	.byte	0x00, 0xf5, 0x21, 0x00


	//----- nvinfo : EIATTR_KPARAM_INFO
	.align		4
.L_99:
        /*0058*/ 	.byte	0x04, 0x17
        /*005a*/ 	.short	(.L_101 - .L_100)
.L_100:
        /*005c*/ 	.word	0x00000000
        /*0060*/ 	.short	0x0004
        /*0062*/ 	.short	0x0020
        /*0064*/ 	.byte	0x00, 0xf5, 0x21, 0x00


	//----- nvinfo : EIATTR_KPARAM_INFO
	.align		4
.L_101:
        /*0068*/ 	.byte	0x04, 0x17
        /*006a*/ 	.short	(.L_103 - .L_102)
.L_102:
        /*006c*/ 	.word	0x00000000
        /*0070*/ 	.short	0x0003
        /*0072*/ 	.short	0x0018
        /*0074*/ 	.byte	0x00, 0xf5, 0x21, 0x00


	//----- nvinfo : EIATTR_KPARAM_INFO
	.align		4
.L_103:
        /*0078*/ 	.byte	0x04, 0x17
        /*007a*/ 	.short	(.L_105 - .L_104)
.L_104:
        /*007c*/ 	.word	0x00000000
        /*0080*/ 	.short	0x0002
        /*0082*/ 	.short	0x0010
        /*0084*/ 	.byte	0x00, 0xf5, 0x21, 0x00


	//----- nvinfo : EIATTR_KPARAM_INFO
	.align		4
.L_105:
        /*0088*/ 	.byte	0x04, 0x17
        /*008a*/ 	.short	(.L_107 - .L_106)
.L_106:
        /*008c*/ 	.word	0x00000000
        /*0090*/ 	.short	0x0001
        /*0092*/ 	.short	0x0008
        /*0094*/ 	.byte	0x00, 0xf5, 0x21, 0x00


	//----- nvinfo : EIATTR_KPARAM_INFO
	.align		4
.L_107:
        /*0098*/ 	.byte	0x04, 0x17
        /*009a*/ 	.short	(.L_109 - .L_108)
.L_108:
        /*009c*/ 	.word	0x00000000
        /*00a0*/ 	.short	0x0000
        /*00a2*/ 	.short	0x0000
        /*00a4*/ 	.byte	0x00, 0xf5, 0x21, 0x00


	//----- nvinfo : EIATTR_SPARSE_MMA_MASK
	.align		4
.L_109:
        /*00a8*/ 	.byte	0x03, 0x50
        /*00aa*/ 	.short	0x0000


	//----- nvinfo : EIATTR_MAXREG_COUNT
	.align		4
        /*00ac*/ 	.byte	0x03, 0x1b
        /*00ae*/ 	.short	0x00ff


	//----- nvinfo : EIATTR_MERCURY_ISA_VERSION
	.align		4
        /*00b0*/ 	.byte	0x03, 0x5f
        /*00b2*/ 	.short	0x0101


	//----- nvinfo : EIATTR_VRC_CTA_INIT_COUNT
	.align		4
        /*00b4*/ 	.byte	0x02, 0x4a
	.zero		1
	.zero		1


	//----- nvinfo : EIATTR_EXIT_INSTR_OFFSETS
	.align		4
        /*00b8*/ 	.byte	0x04, 0x1c
        /*00ba*/ 	.short	(.L_111 - .L_110)


	//   ....[0]....
.L_110:
        /*00bc*/ 	.word	0x00000070


	//   ....[1]....
        /*00c0*/ 	.word	0x00000680


	//----- nvinfo : EIATTR_CRS_STACK_SIZE
	.align		4
.L_111:
        /*00c4*/ 	.byte	0x04, 0x1e
        /*00c6*/ 	.short	(.L_113 - .L_112)
.L_112:
        /*00c8*/ 	.word	0x00000000


	//----- nvinfo : EIATTR_CBANK_PARAM_SIZE
	.align		4
.L_113:
        /*00cc*/ 	.byte	0x03, 0x19
        /*00ce*/ 	.short	0x0048


	//----- nvinfo : EIATTR_PARAM_CBANK
	.align		4
        /*00d0*/ 	.byte	0x04, 0x0a
        /*00d2*/ 	.short	(.L_115 - .L_114)
	.align		4
.L_114:
        /*00d4*/ 	.word	index@(.nv.constant0._Z15pcr_step_kernelPKfS0_S0_S0_PfS1_S1_S1_ii)
        /*00d8*/ 	.short	0x0380
        /*00da*/ 	.short	0x0048


	//----- nvinfo : EIATTR_SW_WAR
	.align		4
.L_115:
        /*00dc*/ 	.byte	0x04, 0x36
        /*00de*/ 	.short	(.L_117 - .L_116)
.L_116:
        /*00e0*/ 	.word	0x00000008
.L_117:


//--------------------- .nv.info._Z18compute_rhs_kernelPKfPfif --------------------------
	.section	.nv.info._Z18compute_rhs_kernelPKfPfif,"",@"SHT_CUDA_INFO"
	.sectionflags	@""
	.align	4


	//----- nvinfo : EIATTR_CUDA_API_VERSION
	.align		4
        /*0000*/ 	.byte	0x04, 0x37
        /*0002*/ 	.short	(.L_119 - .L_118)
.L_118:
        /*0004*/ 	.word	0x00000082


	//----- nvinfo : EIATTR_KPARAM_INFO
	.align		4
.L_119:
        /*0008*/ 	.byte	0x04, 0x17
        /*000a*/ 	.short	(.L_121 - .L_120)
.L_120:
        /*000c*/ 	.word	0x00000000
        /*0010*/ 	.short	0x0003
        /*0012*/ 	.short	0x0014
        /*0014*/ 	.byte	0x00, 0xf0, 0x11, 0x00


	//----- nvinfo : EIATTR_KPARAM_INFO
	.align		4
.L_121:
        /*0018*/ 	.byte	0x04, 0x17
        /*001a*/ 	.short	(.L_123 - .L_122)
.L_122:
        /*001c*/ 	.word	0x00000000
        /*0020*/ 	.short	0x0002
        /*0022*/ 	.short	0x0010
        /*0024*/ 	.byte	0x00, 0xf0, 0x11, 0x00


	//----- nvinfo : EIATTR_KPARAM_INFO
	.align		4
.L_123:
        /*0028*/ 	.byte	0x04, 0x17
        /*002a*/ 	.short	(.L_125 - .L_124)
.L_124:
        /*002c*/ 	.word	0x00000000
        /*0030*/ 	.short	0x0001
        /*0032*/ 	.short	0x0008
        /*0034*/ 	.byte	0x00, 0xf5, 0x21, 0x00


	//----- nvinfo : EIATTR_KPARAM_INFO
	.align		4
.L_125:
        /*0038*/ 	.byte	0x04, 0x17
        /*003a*/ 	.short	(.L_127 - .L_126)
.L_126:
        /*003c*/ 	.word	0x00000000
        /*0040*/ 	.short	0x0000
        /*0042*/ 	.short	0x0000
        /*0044*/ 	.byte	0x00, 0xf5, 0x21, 0x00


	//----- nvinfo : EIATTR_SPARSE_MMA_MASK
	.align		4
.L_127:
        /*0048*/ 	.byte	0x03, 0x50
        /*004a*/ 	.short	0x0000


	//----- nvinfo : EIATTR_MAXREG_COUNT
	.align		4
        /*004c*/ 	.byte	0x03, 0x1b
        /*004e*/ 	.short	0x00ff


	//----- nvinfo : EIATTR_MERCURY_ISA_VERSION
	.align		4
        /*0050*/ 	.byte	0x03, 0x5f
        /*0052*/ 	.short	0x0101


	//----- nvinfo : EIATTR_VRC_CTA_INIT_COUNT
	.align		4
        /*0054*/ 	.byte	0x02, 0x4a
	.zero		1
	.zero		1


	//----- nvinfo : EIATTR_EXIT_INSTR_OFFSETS
	.align		4
        /*0058*/ 	.byte	0x04, 0x1c
        /*005a*/ 	.short	(.L_129 - .L_128)


	//   ....[0]....
.L_128:
        /*005c*/ 	.word	0x00000070


	//   ....[1]....
        /*0060*/ 	.word	0x000001e0


	//----- nvinfo : EIATTR_CBANK_PARAM_SIZE
	.align		4
.L_129:
        /*0064*/ 	.byte	0x03, 0x19
        /*0066*/ 	.short	0x0018


	//----- nvinfo : EIATTR_PARAM_CBANK
	.align		4
        /*0068*/ 	.byte	0x04, 0x0a
        /*006a*/ 	.short	(.L_131 - .L_130)
	.align		4
.L_130:
        /*006c*/ 	.word	index@(.nv.constant0._Z18compute_rhs_kernelPKfPfif)
        /*0070*/ 	.short	0x0380
        /*0072*/ 	.short	0x0018


	//----- nvinfo : EIATTR_SW_WAR
	.align		4
.L_131:
        /*0074*/ 	.byte	0x04, 0x36
        /*0076*/ 	.short	(.L_133 - .L_132)
.L_132:
        /*0078*/ 	.word	0x00000008
.L_133:


//--------------------- .nv.info._Z18init_coeffs_kernelPfS_S_fi --------------------------
	.section	.nv.info._Z18init_coeffs_kernelPfS_S_fi,"",@"SHT_CUDA_INFO"
	.sectionflags	@""
	.align	4


	//----- nvinfo : EIATTR_CUDA_API_VERSION
	.align		4
        /*0000*/ 	.byte	0x04, 0x37
        /*0002*/ 	.short	(.L_135 - .L_134)
.L_134:
        /*0004*/ 	.word	0x00000082


	//----- nvinfo : EIATTR_KPARAM_INFO
	.align		4
.L_135:
        /*0008*/ 	.byte	0x04, 0x17
        /*000a*/ 	.short	(.L_137 - .L_136)
.L_136:
        /*000c*/ 	.word	0x00000000
        /*0010*/ 	.short	0x0004
        /*0012*/ 	.short	0x001c
        /*0014*/ 	.byte	0x00, 0xf0, 0x11, 0x00


	//----- nvinfo : EIATTR_KPARAM_INFO
	.align		4
.L_137:
        /*0018*/ 	.byte	0x04, 0x17
        /*001a*/ 	.short	(.L_139 - .L_138)
.L_138:
        /*001c*/ 	.word	0x00000000
        /*0020*/ 	.short	0x0003
        /*0022*/ 	.short	0x0018
        /*0024*/ 	.byte	0x00, 0xf0, 0x11, 0x00


	//----- nvinfo : EIATTR_KPARAM_INFO
	.align		4
.L_139:
        /*0028*/ 	.byte	0x04, 0x17
        /*002a*/ 	.short	(.L_141 - .L_140)
.L_140:
        /*002c*/ 	.word	0x00000000
        /*0030*/ 	.short	0x0002
        /*0032*/ 	.short	0x0010
        /*0034*/ 	.byte	0x00, 0xf5, 0x21, 0x00


	//----- nvinfo : EIATTR_KPARAM_INFO
	.align		4
.L_141:
        /*0038*/ 	.byte	0x04, 0x17
        /*003a*/ 	.short	(.L_143 - .L_142)
.L_142:
        /*003c*/ 	.word	0x00000000
        /*0040*/ 	.short	0x0001
        /*0042*/ 	.short	0x0008
        /*0044*/ 	.byte	0x00, 0xf5, 0x21, 0x00


	//----- nvinfo : EIATTR_KPARAM_INFO
	.align		4
.L_143:
        /*0048*/ 	.byte	0x04, 0x17
        /*004a*/ 	.short	(.L_145 - .L_144)
.L_144:
        /*004c*/ 	.word	0x00000000
        /*0050*/ 	.short	0x0000
        /*0052*/ 	.short	0x0000
        /*0054*/ 	.byte	0x00, 0xf5, 0x21, 0x00


	//----- nvinfo : EIATTR_SPARSE_MMA_MASK
	.align		4
.L_145:
        /*0058*/ 	.byte	0x03, 0x50
        /*005a*/ 	.short	0x0000


	//----- nvinfo : EIATTR_MAXREG_COUNT
	.align		4
        /*005c*/ 	.byte	0x03, 0x1b
        /*005e*/ 	.short	0x00ff


	//----- nvinfo : EIATTR_MERCURY_ISA_VERSION
	.align		4
        /*0060*/ 	.byte	0x03, 0x5f
        /*0062*/ 	.short	0x0101


	//----- nvinfo : EIATTR_VRC_CTA_INIT_COUNT
	.align		4
        /*0064*/ 	.byte	0x02, 0x4a
	.zero		1
	.zero		1


	//----- nvinfo : EIATTR_EXIT_INSTR_OFFSETS
	.align		4
        /*0068*/ 	.byte	0x04, 0x1c
        /*006a*/ 	.short	(.L_147 - .L_146)


	//   ....[0]....
.L_146:
        /*006c*/ 	.word	0x00000070


	//   ....[1]....
        /*0070*/ 	.word	0x000001a0


	//----- nvinfo : EIATTR_CBANK_PARAM_SIZE
	.align		4
.L_147:
        /*0074*/ 	.byte	0x03, 0x19
        /*0076*/ 	.short	0x0020


	//----- nvinfo : EIATTR_PARAM_CBANK
	.align		4
        /*0078*/ 	.byte	0x04, 0x0a
        /*007a*/ 	.short	(.L_149 - .L_148)
	.align		4
.L_148:
        /*007c*/ 	.word	index@(.nv.constant0._Z18init_coeffs_kernelPfS_S_fi)
        /*0080*/ 	.short	0x0380
        /*0082*/ 	.short	0x0020


	//----- nvinfo : EIATTR_SW_WAR
	.align		4
.L_149:
        /*0084*/ 	.byte	0x04, 0x36
        /*0086*/ 	.short	(.L_151 - .L_150)
.L_150:
        /*0088*/ 	.word	0x00000008
.L_151:


//--------------------- .nv.callgraph             --------------------------
	.section	.nv.callgraph,"",@"SHT_CUDA_CALLGRAPH"
	.align	4
	.sectionentsize	8
	.align		4
        /*0000*/ 	.word	0x00000000
	.align		4
        /*0004*/ 	.word	0xffffffff
	.align		4
        /*0008*/ 	.word	0x00000000
	.align		4
        /*000c*/ 	.word	0xfffffffe
	.align		4
        /*0010*/ 	.word	0x00000000
	.align		4
        /*0014*/ 	.word	0xfffffffd
	.align		4
        /*0018*/ 	.word	0x00000000
	.align		4
        /*001c*/ 	.word	0xfffffffc


//--------------------- .text._Z15finalize_kernelPfPKfS1_i --------------------------
	.section	.text._Z15finalize_kernelPfPKfS1_i,"ax",@progbits
	.align	128
        .global         _Z15finalize_kernelPfPKfS1_i
        .type           _Z15finalize_kernelPfPKfS1_i,@function
        .size           _Z15finalize_kernelPfPKfS1_i,(.L_x_56 - _Z15finalize_kernelPfPKfS1_i)
        .other          _Z15finalize_kernelPfPKfS1_i,@"STO_CUDA_ENTRY STV_DEFAULT"
_Z15finalize_kernelPfPKfS1_i:
.text._Z15finalize_kernelPfPKfS1_i:
[----:B------:R-:W-:Y:S01]  /*0000*/  LDC R1, c[0x0][0x37c] ;  /* 0x0000df00ff017b82 */ /* 0x000fe20000000800 */
[----:B------:R-:W0:Y:S07]  /*0010*/  S2R R3, SR_TID.X ;  /* 0x0000000000037919 */ /* 0x000e2e0000002100 */
[----:B------:R-:W0:Y:S01]  /*0020*/  S2UR UR4, SR_CTAID.X ;  /* 0x00000000000479c3 */ /* 0x000e220000002500 */
[----:B------:R-:W1:Y:S07]  /*0030*/  LDCU UR5, c[0x0][0x398] ;  /* 0x00007300ff0577ac */ /* 0x000e6e0008000800 */
[----:B------:R-:W0:Y:S02]  /*0040*/  LDC R2, c[0x0][0x360] ;  /* 0x0000d800ff027b82 */ /* 0x000e240000000800 */
[----:B0-----:R-:W-:-:S05]  /*0050*/  IMAD R2, R2, UR4, R3 ;  /* 0x0000000402027c24 */ /* 0x001fca000f8e0203 */
[----:B-1----:R-:W-:-:S13]  /*0060*/  ISETP.GE.AND P0, PT, R2, UR5, PT ;  /* 0x0000000502007c0c */ /* 0x002fda000bf06270 */
[----:B------:R-:W-:Y:S05]  /*0070*/  @P0 EXIT ;  /* 0x000000000000094d */ /* 0x000fea0003800000 */
[----:B------:R-:W0:Y:S01]  /*0080*/  LDC.64 R6, c[0x0][0x388] ;  /* 0x0000e200ff067b82 */ /* 0x000e220000000a00 */
[----:B------:R-:W1:Y:S07]  /*0090*/  LDCU.64 UR4, c[0x0][0x358] ;  /* 0x00006b00ff0477ac */ /* 0x000e6e0008000a00 */
[----:B------:R-:W2:Y:S01]  /*00a0*/  LDC.64 R4, c[0x0][0x390] ;  /* 0x0000e400ff047b82 */ /* 0x000ea20000000a00 */
[----:B0-----:R-:W-:-:S05]  /*00b0*/  IMAD.WIDE R6, R2, 0x4, R6 ;  /* 0x0000000402067825 */ /* 0x001fca00078e0206 */
[----:B-1----:R-:W3:Y:S01]  /*00c0*/  LDG.E R3, desc[UR4][R6.64] ;  /* 0x0000000406037981 */ /* 0x002ee2000c1e1900 */
[----:B--2---:R-:W-:-:S05]  /*00d0*/  IMAD.WIDE R4, R2, 0x4, R4 ;  /* 0x0000000402047825 */ /* 0x004fca00078e0204 */
[----:B------:R-:W2:Y:S01]  /*00e0*/  LDG.E R0, desc[UR4][R4.64] ;  /* 0x0000000404007981 */ /* 0x000ea2000c1e1900 */
[----:B------:R-:W-:Y:S01]  /*00f0*/  BSSY.RECONVERGENT B0, `(.L_x_0) ;  /* 0x000000c000007945 */ /* 0x000fe20003800200 */
[----:B---3--:R-:W0:Y:S08]  /*0100*/  MUFU.RCP R8, R3 ;  /* 0x0000000300087308 */ /* 0x008e300000001000 */
[----:B--2---:R-:W1:Y:S01]  /*0110*/  FCHK P0, R0, R3 ;  /* 0x0000000300007302 */ /* 0x004e620000000000 */
[----:B0-----:R-:W-:-:S04]  /*0120*/  FFMA R9, -R3, R8, 1 ;  /* 0x3f80000003097423 */ /* 0x001fc80000000108 */
[----:B------:R-:W-:-:S04]  /*0130*/  FFMA R9, R8, R9, R8 ;  /* 0x0000000908097223 */ /* 0x000fc80000000008 */
[----:B------:R-:W-:-:S04]  /*0140*/  FFMA R8, R0, R9, RZ ;  /* 0x0000000900087223 */ /* 0x000fc800000000ff */
[----:B------:R-:W-:-:S04]  /*0150*/  FFMA R10, -R3, R8, R0 ;  /* 0x00000008030a7223 */ /* 0x000fc80000000100 */
[----:B------:R-:W-:Y:S01]  /*0160*/  FFMA R9, R9, R10, R8 ;  /* 0x0000000a09097223 */ /* 0x000fe20000000008 */
[----:B-1----:R-:W-:Y:S06]  /*0170*/  @!P0 BRA `(.L_x_1) ;  /* 0x00000000000c8947 */ /* 0x002fec0003800000 */
[----:B------:R-:W-:-:S07]  /*0180*/  MOV R4, 0x1a0 ;  /* 0x000001a000047802 */ /* 0x000fce0000000f00 */
[----:B------:R-:W-:Y:S05]  /*0190*/  CALL.REL.NOINC `($__internal_0_$__cuda_sm3x_div_rn_noftz_f32_slowpath) ;  /* 0x0000000000187944 */ /* 0x000fea0003c00000 */
[----:B------:R-:W-:-:S07]  /*01a0*/  IMAD.MOV.U32 R9, RZ, RZ, R0 ;  /* 0x000000ffff097224 */ /* 0x000fce00078e0000 */
.L_x_1:
[----:B------:R-:W-:Y:S05]  /*01b0*/  BSYNC.RECONVERGENT B0 ;  /* 0x0000000000007941 */ /* 0x000fea0003800200 */
.L_x_0:
[----:B------:R-:W0:Y:S02]  /*01c0*/  LDC.64 R4, c[0x0][0x380] ;  /* 0x0000e000ff047b82 */ /* 0x000e240000000a00 */
[----:B0-----:R-:W-:-:S05]  /*01d0*/  IMAD.WIDE R2, R2, 0x4, R4 ;  /* 0x0000000402027825 */ /* 0x001fca00078e0204 */
[----:B------:R-:W-:Y:S01]  /*01e0*/  STG.E desc[UR4][R2.64], R9 ;  /* 0x0000000902007986 */ /* 0x000fe2000c101904 */
[----:B------:R-:W-:Y:S05]  /*01f0*/  EXIT ;  /* 0x000000000000794d */ /* 0x000fea0003800000 */
        .weak           $__internal_0_$__cuda_sm3x_div_rn_noftz_f32_slowpath
        .type           $__internal_0_$__cuda_sm3x_div_rn_noftz_f32_slowpath,@function
        .size           $__internal_0_$__cuda_sm3x_div_rn_noftz_f32_slowpath,(.L_x_56 - $__internal_0_$__cuda_sm3x_div_rn_noftz_f32_slowpath)
$__internal_0_$__cuda_sm3x_div_rn_noftz_f32_slowpath:
[--C-:B------:R-:W-:Y:S01]  /*0200*/  SHF.R.U32.HI R6, RZ, 0x17, R3.reuse ;  /* 0x00000017ff067819 */ /* 0x100fe20000011603 */
[----:B------:R-:W-:Y:S01]  /*0210*/  BSSY.RECONVERGENT B1, `(.L_x_2) ;  /* 0x0000064000017945 */ /* 0x000fe20003800200 */
[--C-:B------:R-:W-:Y:S01]  /*0220*/  SHF.R.U32.HI R5, RZ, 0x17, R0.reuse ;  /* 0x00000017ff057819 */ /* 0x100fe20000011600 */
[----:B------:R-:W-:Y:S01]  /*0230*/  IMAD.MOV.U32 R7, RZ, RZ, R0 ;  /* 0x000000ffff077224 */ /* 0x000fe200078e0000 */
[----:B------:R-:W-:Y:S01]  /*0240*/  LOP3.LUT R6, R6, 0xff, RZ, 0xc0, !PT ;  /* 0x000000ff06067812 */ /* 0x000fe200078ec0ff */
[----:B------:R-:W-:Y:S01]  /*0250*/  IMAD.MOV.U32 R8, RZ, RZ, R3 ;  /* 0x000000ffff087224 */ /* 0x000fe200078e0003 */
[----:B------:R-:W-:-:S03]  /*0260*/  LOP3.LUT R5, R5, 0xff, RZ, 0xc0, !PT ;  /* 0x000000ff05057812 */ /* 0x000fc600078ec0ff */
[----:B------:R-:W-:Y:S02]  /*0270*/  VIADD R11, R6, 0xffffffff ;  /* 0xffffffff060b7836 */ /* 0x000fe40000000000 */
[----:B------:R-:W-:-:S03]  /*0280*/  VIADD R10, R5, 0xffffffff ;  /* 0xffffffff050a7836 */ /* 0x000fc60000000000 */
[----:B------:R-:W-:-:S04]  /*0290*/  ISETP.GT.U32.AND P0, PT, R11, 0xfd, PT ;  /* 0x000000fd0b00780c */ /* 0x000fc80003f04070 */
[----:B------:R-:W-:-:S13]  /*02a0*/  ISETP.GT.U32.OR P0, PT, R10, 0xfd, P0 ;  /* 0x000000fd0a00780c */ /* 0x000fda0000704470 */
[----:B------:R-:W-:Y:S01]  /*02b0*/  @!P0 IMAD.MOV.U32 R9, RZ, RZ, RZ ;  /* 0x000000ffff098224 */ /* 0x000fe200078e00ff */
[----:B------:R-:W-:Y:S06]  /*02c0*/  @!P0 BRA `(.L_x_3) ;  /* 0x00000000005c8947 */ /* 0x000fec0003800000 */
[----:B------:R-:W-:Y:S02]  /*02d0*/  FSETP.GTU.FTZ.AND P0, PT, |R0|, +INF , PT ;  /* 0x7f8000000000780b */ /* 0x000fe40003f1c200 */
[----:B------:R-:W-:-:S04]  /*02e0*/  FSETP.GTU.FTZ.AND P1, PT, |R3|, +INF , PT ;  /* 0x7f8000000300780b */ /* 0x000fc80003f3c200 */
[----:B------:R-:W-:-:S13]  /*02f0*/  PLOP3.LUT P0, PT, P0, P1, PT, 0xf8, 0x8f ;  /* 0x00000000008f781c */ /* 0x000fda0000703f70 */
[----:B------:R-:W-:Y:S05]  /*0300*/  @P0 BRA `(.L_x_4) ;  /* 0x00000004004c0947 */ /* 0x000fea0003800000 */
[----:B------:R-:W-:-:S13]  /*0310*/  LOP3.LUT P0, RZ, R8, 0x7fffffff, R7, 0xc8, !PT ;  /* 0x7fffffff08ff7812 */ /* 0x000fda000780c807 */
[----:B------:R-:W-:Y:S05]  /*0320*/  @!P0 BRA `(.L_x_5) ;  /* 0x00000004003c8947 */ /* 0x000fea0003800000 */
[C---:B------:R-:W-:Y:S02]  /*0330*/  FSETP.NEU.FTZ.AND P2, PT, |R0|.reuse, +INF , PT ;  /* 0x7f8000000000780b */ /* 0x040fe40003f5d200 */
[----:B------:R-:W-:Y:S02]  /*0340*/  FSETP.NEU.FTZ.AND P1, PT, |R3|, +INF , PT ;  /* 0x7f8000000300780b */ /* 0x000fe40003f3d200 */
[----:B------:R-:W-:-:S11]  /*0350*/  FSETP.NEU.FTZ.AND P0, PT, |R0|, +INF , PT ;  /* 0x7f8000000000780b */ /* 0x000fd60003f1d200 */
[----:B------:R-:W-:Y:S05]  /*0360*/  @!P1 BRA !P2, `(.L_x_5) ;  /* 0x00000004002c9947 */ /* 0x000fea0005000000 */
[----:B------:R-:W-:-:S04]  /*0370*/  LOP3.LUT P2, RZ, R7, 0x7fffffff, RZ, 0xc0, !PT ;  /* 0x7fffffff07ff7812 */ /* 0x000fc8000784c0ff */
[----:B------:R-:W-:-:S13]  /*0380*/  PLOP3.LUT P1, PT, P1, P2, PT, 0x2f, 0xf2 ;  /* 0x0000000000f2781c */ /* 0x000fda0000f24577 */
[----:B------:R-:W-:Y:S05]  /*0390*/  @P1 BRA `(.L_x_6) ;  /* 0x0000000400181947 */ /* 0x000fea0003800000 */
[----:B------:R-:W-:-:S04]  /*03a0*/  LOP3.LUT P1, RZ, R8, 0x7fffffff, RZ, 0xc0, !PT ;  /* 0x7fffffff08ff7812 */ /* 0x000fc8000782c0ff */
[----:B------:R-:W-:-:S13]  /*03b0*/  PLOP3.LUT P0, PT, P0, P1, PT, 0x2f, 0xf2 ;  /* 0x0000000000f2781c */ /* 0x000fda0000702577 */
[----:B------:R-:W-:Y:S05]  /*03c0*/  @P0 BRA `(.L_x_7) ;  /* 0x0000000400000947 */ /* 0x000fea0003800000 */
[----:B------:R-:W-:Y:S02]  /*03d0*/  ISETP.GE.AND P0, PT, R10, RZ, PT ;  /* 0x000000ff0a00720c */ /* 0x000fe40003f06270 */
[----:B------:R-:W-:-:S11]  /*03e0*/  ISETP.GE.AND P1, PT, R11, RZ, PT ;  /* 0x000000ff0b00720c */ /* 0x000fd60003f26270 */
[----:B------:R-:W-:Y:S02]  /*03f0*/  @P0 IMAD.MOV.U32 R9, RZ, RZ, RZ ;  /* 0x000000ffff090224 */ /* 0x000fe400078e00ff */
[----:B------:R-:W-:Y:S01]  /*0400*/  @!P0 FFMA R7, R0, 1.84467440737095516160e+19, RZ ;  /* 0x5f80000000078823 */ /* 0x000fe200000000ff */
[----:B------:R-:W-:Y:S02]  /*0410*/  @!P0 IMAD.MOV.U32 R9, RZ, RZ, -0x40 ;  /* 0xffffffc0ff098424 */ /* 0x000fe400078e00ff */
[----:B------:R-:W-:Y:S02]  /*0420*/  @!P1 FFMA R8, R3, 1.84467440737095516160e+19, RZ ;  /* 0x5f80000003089823 */ /* 0x000fe400000000ff */
[----:B------:R-:W-:-:S07]  /*0430*/  @!P1 VIADD R9, R9, 0x40 ;  /* 0x0000004009099836 */ /* 0x000fce0000000000 */
.L_x_3:
[----:B------:R-:W-:Y:S01]  /*0440*/  LEA R3, R6, 0xc0800000, 0x17 ;  /* 0xc080000006037811 */ /* 0x000fe200078eb8ff */
[----:B------:R-:W-:Y:S01]  /*0450*/  VIADD R5, R5, 0xffffff81 ;  /* 0xffffff8105057836 */ /* 0x000fe20000000000 */
[----:B------:R-:W-:Y:S03]  /*0460*/  BSSY.RECONVERGENT B2, `(.L_x_8) ;  /* 0x0000035000027945 */ /* 0x000fe60003800200 */
[----:B------:R-:W-:Y:S01]  /*0470*/  IMAD.IADD R3, R8, 0x1, -R3 ;  /* 0x0000000108037824 */ /* 0x000fe200078e0a03 */
[C---:B------:R-:W-:Y:S01]  /*0480*/  IADD3 R6, PT, PT, R5.reuse, 0x7f, -R6 ;  /* 0x0000007f05067810 */ /* 0x040fe20007ffe806 */
[----:B------:R-:W-:Y:S02]  /*0490*/  IMAD R0, R5, -0x800000, R7 ;  /* 0xff80000005007824 */ /* 0x000fe400078e0207 */
[----:B------:R-:W0:Y:S01]  /*04a0*/  MUFU.RCP R8, R3 ;  /* 0x0000000300087308 */ /* 0x000e220000001000 */
[----:B------:R-:W-:Y:S01]  /*04b0*/  FADD.FTZ R11, -R3, -RZ ;  /* 0x800000ff030b7221 */ /* 0x000fe20000010100 */
[----:B------:R-:W-:-:S03]  /*04c0*/  IMAD.IADD R6, R6, 0x1, R9 ;  /* 0x0000000106067824 */ /* 0x000fc600078e0209 */
[----:B0-----:R-:W-:-:S04]  /*04d0*/  FFMA R13, R8, R11, 1 ;  /* 0x3f800000080d7423 */ /* 0x001fc8000000000b */
[----:B------:R-:W-:-:S04]  /*04e0*/  FFMA R10, R8, R13, R8 ;  /* 0x0000000d080a7223 */ /* 0x000fc80000000008 */
[----:B------:R-:W-:-:S04]  /*04f0*/  FFMA R7, R0, R10, RZ ;  /* 0x0000000a00077223 */ /* 0x000fc800000000ff */
[----:B------:R-:W-:-:S04]  /*0500*/  FFMA R8, R11, R7, R0 ;  /* 0x000000070b087223 */ /* 0x000fc80000000000 */
[----:B------:R-:W-:-:S04]  /*0510*/  FFMA R7, R10, R8, R7 ;  /* 0x000000080a077223 */ /* 0x000fc80000000007 */
[----:B------:R-:W-:-:S04]  /*0520*/  FFMA R8, R11, R7, R0 ;  /* 0x000000070b087223 */ /* 0x000fc80000000000 */
[----:B------:R-:W-:-:S05]  /*0530*/  FFMA R0, R10, R8, R7 ;  /* 0x000000080a007223 */ /* 0x000fca0000000007 */
[----:B------:R-:W-:-:S04]  /*0540*/  SHF.R.U32.HI R3, RZ, 0x17, R0 ;  /* 0x00000017ff037819 */ /* 0x000fc80000011600 */
[----:B------:R-:W-:-:S05]  /*0550*/  LOP3.LUT R3, R3, 0xff, RZ, 0xc0, !PT ;  /* 0x000000ff03037812 */ /* 0x000fca00078ec0ff */
[----:B------:R-:W-:-:S04]  /*0560*/  IMAD.IADD R9, R3, 0x1, R6 ;  /* 0x0000000103097824 */ /* 0x000fc800078e0206 */
[----:B------:R-:W-:-:S05]  /*0570*/  VIADD R3, R9, 0xffffffff ;  /* 0xffffffff09037836 */ /* 0x000fca0000000000 */
[----:B------:R-:W-:-:S13]  /*0580*/  ISETP.GE.U32.AND P0, PT, R3, 0xfe, PT ;  /* 0x000000fe0300780c */ /* 0x000fda0003f06070 */
[----:B------:R-:W-:Y:S05]  /*0590*/  @!P0 BRA `(.L_x_9) ;  /* 0x0000000000808947 */ /* 0x000fea0003800000 */
[----:B------:R-:W-:-:S13]  /*05a0*/  ISETP.GT.AND P0, PT, R9, 0xfe, PT ;  /* 0x000000fe0900780c */ /* 0x000fda0003f04270 */
[----:B------:R-:W-:Y:S05]  /*05b0*/  @P0 BRA `(.L_x_10) ;  /* 0x00000000006c0947 */ /* 0x000fea0003800000 */
[----:B------:R-:W-:-:S13]  /*05c0*/  ISETP.GE.AND P0, PT, R9, 0x1, PT ;  /* 0x000000010900780c */ /* 0x000fda0003f06270 */
[----:B------:R-:W-:Y:S05]  /*05d0*/  @P0 BRA `(.L_x_11) ;  /* 0x0000000000740947 */ /* 0x000fea0003800000 */
[----:B------:R-:W-:Y:S02]  /*05e0*/  ISETP.GE.AND P0, PT, R9, -0x18, PT ;  /* 0xffffffe80900780c */ /* 0x000fe40003f06270 */
[----:B------:R-:W-:-:S11]  /*05f0*/  LOP3.LUT R0, R0, 0x80000000, RZ, 0xc0, !PT ;  /* 0x8000000000007812 */ /* 0x000fd600078ec0ff */
[----:B------:R-:W-:Y:S05]  /*0600*/  @!P0 BRA `(.L_x_11) ;  /* 0x0000000000688947 */ /* 0x000fea0003800000 */
[CCC-:B------:R-:W-:Y:S01]  /*0610*/  FFMA.RZ R3, R10.reuse, R8.reuse, R7.reuse ;  /* 0x000000080a037223 */ /* 0x1c0fe2000000c007 */
[CCC-:B------:R-:W-:Y:S01]  /*0620*/  FFMA.RM R6, R10.reuse, R8.reuse, R7.reuse ;  /* 0x000000080a067223 */ /* 0x1c0fe20000004007 */
[C---:B------:R-:W-:Y:S02]  /*0630*/  ISETP.NE.AND P2, PT, R9.reuse, RZ, PT ;  /* 0x000000ff0900720c */ /* 0x040fe40003f45270 */
[----:B------:R-:W-:Y:S02]  /*0640*/  ISETP.NE.AND P1, PT, R9, RZ, PT ;  /* 0x000000ff0900720c */ /* 0x000fe40003f25270 */
[----:B------:R-:W-:Y:S01]  /*0650*/  LOP3.LUT R5, R3, 0x7fffff, RZ, 0xc0, !PT ;  /* 0x007fffff03057812 */ /* 0x000fe200078ec0ff */
[----:B------:R-:W-:Y:S01]  /*0660*/  FFMA.RP R3, R10, R8, R7 ;  /* 0x000000080a037223 */ /* 0x000fe20000008007 */
[----:B------:R-:W-:Y:S02]  /*0670*/  VIADD R8, R9, 0x20 ;  /* 0x0000002009087836 */ /* 0x000fe40000000000 */
[----:B------:R-:W-:Y:S01]  /*0680*/  LOP3.LUT R5, R5, 0x800000, RZ, 0xfc, !PT ;  /* 0x0080000005057812 */ /* 0x000fe200078efcff */
[----:B------:R-:W-:Y:S01]  /*0690*/  IMAD.MOV R7, RZ, RZ, -R9 ;  /* 0x000000ffff077224 */ /* 0x000fe200078e0a09 */
[----:B------:R-:W-:-:S02]  /*06a0*/  FSETP.NEU.FTZ.AND P0, PT, R3, R6, PT ;  /* 0x000000060300720b */ /* 0x000fc40003f1d000 */
[----:B------:R-:W-:Y:S02]  /*06b0*/  SHF.L.U32 R8, R5, R8, RZ ;  /* 0x0000000805087219 */ /* 0x000fe400000006ff */
[----:B------:R-:W-:Y:S02]  /*06c0*/  SEL R6, R7, RZ, P2 ;  /* 0x000000ff07067207 */ /* 0x000fe40001000000 */
[----:B------:R-:W-:Y:S02]  /*06d0*/  ISETP.NE.AND P1, PT, R8, RZ, P1 ;  /* 0x000000ff0800720c */ /* 0x000fe40000f25270 */
[----:B------:R-:W-:Y:S02]  /*06e0*/  SHF.R.U32.HI R6, RZ, R6, R5 ;  /* 0x00000006ff067219 */ /* 0x000fe40000011605 */
[----:B------:R-:W-:Y:S02]  /*06f0*/  PLOP3.LUT P0, PT, P0, P1, PT, 0xf8, 0x8f ;  /* 0x00000000008f781c */ /* 0x000fe40000703f70 */
[----:B------:R-:W-:-:S02]  /*0700*/  SHF.R.U32.HI R8, RZ, 0x1, R6 ;  /* 0x00000001ff087819 */ /* 0x000fc40000011606 */
[----:B------:R-:W-:-:S04]  /*0710*/  SEL R3, RZ, 0x1, !P0 ;  /* 0x00000001ff037807 */ /* 0x000fc80004000000 */
[----:B------:R-:W-:-:S04]  /*0720*/  LOP3.LUT R3, R3, 0x1, R8, 0xf8, !PT ;  /* 0x0000000103037812 */ /* 0x000fc800078ef808 */
[----:B------:R-:W-:-:S05]  /*0730*/  LOP3.LUT R3, R3, R6, RZ, 0xc0, !PT ;  /* 0x0000000603037212 */ /* 0x000fca00078ec0ff */
[----:B------:R-:W-:-:S05]  /*0740*/  IMAD.IADD R3, R8, 0x1, R3 ;  /* 0x0000000108037824 */ /* 0x000fca00078e0203 */
[----:B------:R-:W-:Y:S01]  /*0750*/  LOP3.LUT R0, R3, R0, RZ, 0xfc, !PT ;  /* 0x0000000003007212 */ /* 0x000fe200078efcff */
[----:B------:R-:W-:Y:S06]  /*0760*/  BRA `(.L_x_11) ;  /* 0x0000000000107947 */ /* 0x000fec0003800000 */
.L_x_10:
[----:B------:R-:W-:-:S04]  /*0770*/  LOP3.LUT R0, R0, 0x80000000, RZ, 0xc0, !PT ;  /* 0x8000000000007812 */ /* 0x000fc800078ec0ff */
[----:B------:R-:W-:Y:S01]  /*0780*/  LOP3.LUT R0, R0, 0x7f800000, RZ, 0xfc, !PT ;  /* 0x7f80000000007812 */ /* 0x000fe200078efcff */
[----:B------:R-:W-:Y:S06]  /*0790*/  BRA `(.L_x_11) ;  /* 0x0000000000047947 */ /* 0x000fec0003800000 */
.L_x_9:
[----:B------:R-:W-:-:S07]  /*07a0*/  IMAD R0, R6, 0x800000, R0 ;  /* 0x0080000006007824 */ /* 0x000fce00078e0200 */
.L_x_11:
[----:B------:R-:W-:Y:S05]  /*07b0*/  BSYNC.RECONVERGENT B2 ;  /* 0x0000000000027941 */ /* 0x000fea0003800200 */
.L_x_8:
[----:B------:R-:W-:Y:S05]  /*07c0*/  BRA `(.L_x_12) ;  /* 0x0000000000207947 */ /* 0x000fea0003800000 */
.L_x_7:
[----:B------:R-:W-:-:S04]  /*07d0*/  LOP3.LUT R0, R8, 0x80000000, R7, 0x48, !PT ;  /* 0x8000000008007812 */ /* 0x000fc800078e4807 */
[----:B------:R-:W-:Y:S01]  /*07e0*/  LOP3.LUT R0, R0, 0x7f800000, RZ, 0xfc, !PT ;  /* 0x7f80000000007812 */ /* 0x000fe200078efcff */
[----:B------:R-:W-:Y:S06]  /*07f0*/  BRA `(.L_x_12) ;  /* 0x0000000000147947 */ /* 0x000fec0003800000 */
.L_x_6:
[----:B------:R-:W-:Y:S01]  /*0800*/  LOP3.LUT R0, R8, 0x80000000, R7, 0x48, !PT ;  /* 0x8000000008007812 */ /* 0x000fe200078e4807 */
[----:B------:R-:W-:Y:S06]  /*0810*/  BRA `(.L_x_12) ;  /* 0x00000000000c7947 */ /* 0x000fec0003800000 */
.L_x_5:
[----:B------:R-:W0:Y:S01]  /*0820*/  MUFU.RSQ R0, -QNAN ;  /* 0xffc0000000007908 */ /* 0x000e220000001400 */
[----:B------:R-:W-:Y:S05]  /*0830*/  BRA `(.L_x_12) ;  /* 0x0000000000047947 */ /* 0x000fea0003800000 */
.L_x_4:
[----:B------:R-:W-:-:S07]  /*0840*/  FADD.FTZ R0, R0, R3 ;  /* 0x0000000300007221 */ /* 0x000fce0000010000 */
.L_x_12:
[----:B------:R-:W-:Y:S05]  /*0850*/  BSYNC.RECONVERGENT B1 ;  /* 0x0000000000017941 */ /* 0x000fea0003800200 */
.L_x_2:
[----:B------:R-:W-:-:S04]  /*0860*/  IMAD.MOV.U32 R5, RZ, RZ, 0x0 ;  /* 0x00000000ff057424 */ /* 0x000fc800078e00ff */
[----:B0-----:R-:W-:Y:S05]  /*0870*/  RET.REL.NODEC R4 `(_Z15finalize_kernelPfPKfS1_i) ;  /* 0xfffffff404e07950 */ /* 0x001fea0003c3ffff */
.L_x_13:
[----:B------:R-:W-:-:S00]  /*0880*/  BRA `(.L_x_13) ;  /* 0xfffffffc00fc7947 */ /* 0x000fc0000383ffff */
[----:B------:R-:W-:-:S00]  /*0890*/  NOP ;  /* 0x0000000000007918 */ /* 0x000fc00000000000 */
        /* <DEDUP_REMOVED lines=14> */
.L_x_56:


//--------------------- .text._Z23pcr_step_kernel_shufflePKfS0_S0_S0_PfS1_S1_S1_ii --------------------------
	.section	.text._Z23pcr_step_kernel_shufflePKfS0_S0_S0_PfS1_S1_S1_ii,"ax",@progbits
	.align	128
        .global         _Z23pcr_step_kernel_shufflePKfS0_S0_S0_PfS1_S1_S1_ii
        .type           _Z23pcr_step_kernel_shufflePKfS0_S0_S0_PfS1_S1_S1_ii,@function
        .size           _Z23pcr_step_kernel_shufflePKfS0_S0_S0_PfS1_S1_S1_ii,(.L_x_57 - _Z23pcr_step_kernel_shufflePKfS0_S0_S0_PfS1_S1_S1_ii)
        .other          _Z23pcr_step_kernel_shufflePKfS0_S0_S0_PfS1_S1_S1_ii,@"STO_CUDA_ENTRY STV_DEFAULT"
_Z23pcr_step_kernel_shufflePKfS0_S0_S0_PfS1_S1_S1_ii:
.text._Z23pcr_step_kernel_shufflePKfS0_S0_S0_PfS1_S1_S1_ii:
[----:B------:R-:W-:Y:S01]  /*0000*/  LDC R1, c[0x0][0x37c] ;  /* 0x0000df00ff017b82 */ /* 0x000fe20000000800 */
[----:B------:R-:W0:Y:S07]  /*0010*/  S2R R0, SR_TID.X ;  /* 0x0000000000007919 */ /* 0x000e2e0000002100 */
[----:B------:R-:W0:Y:S01]  /*0020*/  S2UR UR4, SR_CTAID.X ;  /* 0x00000000000479c3 */ /* 0x000e220000002500 */
[----:B------:R-:W1:Y:S01]  /*0030*/  LDCU UR6, c[0x0][0x3c0] ;  /* 0x00007800ff0677ac */ /* 0x000e620008000800 */
[----:B------:R-:W-:Y:S01]  /*0040*/  IMAD.MOV.U32 R15, RZ, RZ, RZ ;  /* 0x000000ffff0f7224 */ /* 0x000fe200078e00ff */
[----:B------:R-:W-:Y:S01]  /*0050*/  CS2R R6, SRZ ;  /* 0x0000000000067805 */ /* 0x000fe2000001ff00 */
[----:B------:R-:W-:-:S04]  /*0060*/  IMAD.MOV.U32 R8, RZ, RZ, 0x3f800000 ;  /* 0x3f800000ff087424 */ /* 0x000fc800078e00ff */
[----:B------:R-:W0:Y:S08]  /*0070*/  LDC R9, c[0x0][0x360] ;  /* 0x0000d800ff097b82 */ /* 0x000e300000000800 */
[----:B------:R-:W2:Y:S08]  /*0080*/  LDC.64 R4, c[0x0][0x388] ;  /* 0x0000e200ff047b82 */ /* 0x000eb00000000a00 */
[----:B------:R-:W3:Y:S08]  /*0090*/  LDC.64 R2, c[0x0][0x380] ;  /* 0x0000e000ff027b82 */ /* 0x000ef00000000a00 */
[----:B------:R-:W4:Y:S01]  /*00a0*/  LDC.64 R10, c[0x0][0x390] ;  /* 0x0000e400ff0a7b82 */ /* 0x000f220000000a00 */
[----:B0-----:R-:W-:Y:S01]  /*00b0*/  IMAD R9, R9, UR4, R0 ;  /* 0x0000000409097c24 */ /* 0x001fe2000f8e0200 */
[----:B------:R-:W0:Y:S04]  /*00c0*/  LDCU.64 UR4, c[0x0][0x358] ;  /* 0x00006b00ff0477ac */ /* 0x000e280008000a00 */
[----:B-1----:R-:W-:-:S02]  /*00d0*/  ISETP.GE.AND P0, PT, R9, UR6, PT ;  /* 0x0000000609007c0c */ /* 0x002fc4000bf06270 */
[----:B------:R-:W1:Y:S08]  /*00e0*/  LDC.64 R12, c[0x0][0x398] ;  /* 0x0000e600ff0c7b82 */ /* 0x000e700000000a00 */
[----:B------:R-:W5:Y:S03]  /*00f0*/  LDC R20, c[0x0][0x3c4] ;  /* 0x0000f100ff147b82 */ /* 0x000f660000000800 */
[----:B--2---:R-:W-:-:S04]  /*0100*/  @!P0 IMAD.WIDE R4, R9, 0x4, R4 ;  /* 0x0000000409048825 */ /* 0x004fc800078e0204 */
[C---:B---3--:R-:W-:Y:S01]  /*0110*/  @!P0 IMAD.WIDE R2, R9.reuse, 0x4, R2 ;  /* 0x0000000409028825 */ /* 0x048fe200078e0202 */
[----:B0-----:R-:W5:Y:S03]  /*0120*/  @!P0 LDG.E R8, desc[UR4][R4.64] ;  /* 0x0000000404088981 */ /* 0x001f66000c1e1900 */
[C---:B----4-:R-:W-:Y:S01]  /*0130*/  @!P0 IMAD.WIDE R10, R9.reuse, 0x4, R10 ;  /* 0x00000004090a8825 */ /* 0x050fe200078e020a */
[----:B------:R-:W2:Y:S03]  /*0140*/  @!P0 LDG.E R15, desc[UR4][R2.64] ;  /* 0x00000004020f8981 */ /* 0x000ea6000c1e1900 */
[----:B-1----:R-:W-:Y:S01]  /*0150*/  @!P0 IMAD.WIDE R12, R9, 0x4, R12 ;  /* 0x00000004090c8825 */ /* 0x002fe200078e020c */
[----:B------:R-:W3:Y:S04]  /*0160*/  @!P0 LDG.E R7, desc[UR4][R10.64] ;  /* 0x000000040a078981 */ /* 0x000ee8000c1e1900 */
[----:B------:R-:W4:Y:S04]  /*0170*/  @!P0 LDG.E R6, desc[UR4][R12.64] ;  /* 0x000000040c068981 */ /* 0x000f28000c1e1900 */
[----:B-----5:R0:W1:Y:S04]  /*0180*/  SHFL.UP PT, R23, R8, R20, RZ ;  /* 0x0400001408177389 */ /* 0x02006800000e00ff */
[----:B--2---:R0:W2:Y:S04]  /*0190*/  SHFL.UP PT, R24, R15, R20, RZ ;  /* 0x040000140f187389 */ /* 0x0040a800000e00ff */
[----:B------:R0:W0:Y:S04]  /*01a0*/  SHFL.DOWN PT, R19, R8, R20, 0x1f ;  /* 0x08001f1408137589 */ /* 0x00002800000e0000 */
[----:B---3--:R3:W0:Y:S04]  /*01b0*/  SHFL.UP PT, R25, R7, R20, RZ ;  /* 0x0400001407197389 */ /* 0x00862800000e00ff */
[----:B----4-:R3:W4:Y:S04]  /*01c0*/  SHFL.UP PT, R26, R6, R20, RZ ;  /* 0x04000014061a7389 */ /* 0x01072800000e00ff */
[----:B------:R3:W0:Y:S04]  /*01d0*/  SHFL.DOWN PT, R18, R15, R20, 0x1f ;  /* 0x08001f140f127589 */ /* 0x00062800000e0000 */
[----:B------:R3:W0:Y:S04]  /*01e0*/  SHFL.DOWN PT, R17, R7, R20, 0x1f ;  /* 0x08001f1407117589 */ /* 0x00062800000e0000 */
[----:B------:R3:W0:Y:S01]  /*01f0*/  SHFL.DOWN PT, R16, R6, R20, 0x1f ;  /* 0x08001f1406107589 */ /* 0x00062200000e0000 */
[----:B-12---:R-:W-:Y:S05]  /*0200*/  @P0 EXIT ;  /* 0x000000000000094d */ /* 0x006fea0003800000 */
[CC--:B------:R-:W-:Y:S01]  /*0210*/  ISETP.GE.AND P0, PT, R9.reuse, R20.reuse, PT ;  /* 0x000000140900720c */ /* 0x0c0fe20003f06270 */
[----:B------:R-:W-:Y:S01]  /*0220*/  BSSY.RECONVERGENT B0, `(.L_x_14) ;  /* 0x000001c000007945 */ /* 0x000fe20003800200 */
[----:B------:R-:W-:Y:S01]  /*0230*/  IADD3 R14, PT, PT, R9, R20, RZ ;  /* 0x00000014090e7210 */ /* 0x000fe20007ffe0ff */
[----:B------:R-:W-:Y:S01]  /*0240*/  HFMA2 R11, -RZ, RZ, 0, 0 ;  /* 0x00000000ff0b7431 */ /* 0x000fe200000001ff */
[----:B------:R-:W-:Y:S01]  /*0250*/  LOP3.LUT R0, R0, 0x1f, RZ, 0xc0, !PT ;  /* 0x0000001f00007812 */ /* 0x000fe200078ec0ff */
[----:B------:R-:W-:Y:S01]  /*0260*/  IMAD.MOV.U32 R22, RZ, RZ, 0x3f800000 ;  /* 0x3f800000ff167424 */ /* 0x000fe200078e00ff */
[----:B------:R-:W-:Y:S01]  /*0270*/  ISETP.GE.AND P1, PT, R14, UR6, PT ;  /* 0x000000060e007c0c */ /* 0x000fe2000bf26270 */
[----:B------:R-:W-:Y:S02]  /*0280*/  IMAD.MOV.U32 R12, RZ, RZ, RZ ;  /* 0x000000ffff0c7224 */ /* 0x000fe400078e00ff */
[----:B------:R-:W-:-:S04]  /*0290*/  IMAD.MOV.U32 R21, RZ, RZ, RZ ;  /* 0x000000ffff157224 */ /* 0x000fc800078e00ff */
[----:B------:R-:W-:Y:S06]  /*02a0*/  @!P0 BRA `(.L_x_15) ;  /* 0x00000000004c8947 */ /* 0x000fec0003800000 */
[----:B------:R-:W-:Y:S01]  /*02b0*/  ISETP.GE.AND P0, PT, R0, R20, PT ;  /* 0x000000140000720c */ /* 0x000fe20003f06270 */
[----:B----4-:R-:W-:Y:S01]  /*02c0*/  IMAD.MOV.U32 R21, RZ, RZ, R26 ;  /* 0x000000ffff157224 */ /* 0x010fe200078e001a */
[----:B0-----:R-:W-:Y:S01]  /*02d0*/  MOV R11, R25 ;  /* 0x00000019000b7202 */ /* 0x001fe20000000f00 */
[----:B------:R-:W-:Y:S02]  /*02e0*/  IMAD.MOV.U32 R12, RZ, RZ, R24 ;  /* 0x000000ffff0c7224 */ /* 0x000fe400078e0018 */
[----:B------:R-:W-:-:S08]  /*02f0*/  IMAD.MOV.U32 R22, RZ, RZ, R23 ;  /* 0x000000ffff167224 */ /* 0x000fd000078e0017 */
[----:B------:R-:W-:Y:S05]  /*0300*/  @P0 BRA `(.L_x_15) ;  /* 0x0000000000340947 */ /* 0x000fea0003800000 */
[----:B------:R-:W0:Y:S01]  /*0310*/  LDC.64 R12, c[0x0][0x380] ;  /* 0x0000e000ff0c7b82 */ /* 0x000e220000000a00 */
[----:B------:R-:W-:-:S07]  /*0320*/  IADD3 R21, PT, PT, R9, -R20, RZ ;  /* 0x8000001409157210 */ /* 0x000fce0007ffe0ff */
[----:B------:R-:W1:Y:S08]  /*0330*/  LDC.64 R10, c[0x0][0x390] ;  /* 0x0000e400ff0a7b82 */ /* 0x000e700000000a00 */
[----:B------:R-:W2:Y:S08]  /*0340*/  LDC.64 R4, c[0x0][0x388] ;  /* 0x0000e200ff047b82 */ /* 0x000eb00000000a00 */
[----:B------:R-:W4:Y:S01]  /*0350*/  LDC.64 R2, c[0x0][0x398] ;  /* 0x0000e600ff027b82 */ /* 0x000f220000000a00 */
[----:B0-----:R-:W-:-:S06]  /*0360*/  IMAD.WIDE R12, R21, 0x4, R12 ;  /* 0x00000004150c7825 */ /* 0x001fcc00078e020c */
[----:B------:R0:W5:Y:S01]  /*0370*/  LDG.E R12, desc[UR4][R12.64] ;  /* 0x000000040c0c7981 */ /* 0x000162000c1e1900 */
[----:B-1----:R-:W-:-:S06]  /*0380*/  IMAD.WIDE R10, R21, 0x4, R10 ;  /* 0x00000004150a7825 */ /* 0x002fcc00078e020a */
[----:B------:R0:W5:Y:S01]  /*0390*/  LDG.E R11, desc[UR4][R10.64] ;  /* 0x000000040a0b7981 */ /* 0x000162000c1e1900 */
[----:B--2---:R-:W-:-:S05]  /*03a0*/  IMAD.WIDE R4, R21, 0x4, R4 ;  /* 0x0000000415047825 */ /* 0x004fca00078e0204 */
[----:B------:R0:W5:Y:S01]  /*03b0*/  LDG.E R22, desc[UR4][R4.64] ;  /* 0x0000000404167981 */ /* 0x000162000c1e1900 */
[----:B----4-:R-:W-:-:S05]  /*03c0*/  IMAD.WIDE R2, R21, 0x4, R2 ;  /* 0x0000000415027825 */ /* 0x010fca00078e0202 */
[----:B------:R0:W5:Y:S02]  /*03d0*/  LDG.E R21, desc[UR4][R2.64] ;  /* 0x0000000402157981 */ /* 0x000164000c1e1900 */
.L_x_15:
[----:B------:R-:W-:Y:S05]  /*03e0*/  BSYNC.RECONVERGENT B0 ;  /* 0x0000000000007941 */ /* 0x000fea0003800200 */
.L_x_14:
[----:B------:R-:W-:Y:S01]  /*03f0*/  BSSY.RECONVERGENT B0, `(.L_x_16) ;  /* 0x000000f000007945 */ /* 0x000fe20003800200 */
[----:B0-----:R-:W-:Y:S01]  /*0400*/  IMAD.MOV.U32 R10, RZ, RZ, 0x3f800000 ;  /* 0x3f800000ff0a7424 */ /* 0x001fe200078e00ff */
[----:B------:R-:W-:Y:S01]  /*0410*/  CS2R R4, SRZ ;  /* 0x0000000000047805 */ /* 0x000fe2000001ff00 */
[----:B------:R-:W-:Y:S01]  /*0420*/  IMAD.MOV.U32 R2, RZ, RZ, RZ ;  /* 0x000000ffff027224 */ /* 0x000fe200078e00ff */
[----:B------:R-:W-:Y:S06]  /*0430*/  @P1 BRA `(.L_x_17) ;  /* 0x0000000000281947 */ /* 0x000fec0003800000 */
[----:B------:R-:W-:Y:S01]  /*0440*/  VIADDMNMX R0, R0, R20, R20, !PT ;  /* 0x0000001400007246 */ /* 0x000fe20007800114 */
[----:B------:R-:W-:Y:S01]  /*0450*/  IMAD.MOV.U32 R2, RZ, RZ, R17 ;  /* 0x000000ffff027224 */ /* 0x000fe200078e0011 */
[----:B------:R-:W-:Y:S01]  /*0460*/  MOV R5, R18 ;  /* 0x0000001200057202 */ /* 0x000fe20000000f00 */
[----:B------:R-:W-:Y:S01]  /*0470*/  IMAD.MOV.U32 R4, RZ, RZ, R16 ;  /* 0x000000ffff047224 */ /* 0x000fe200078e0010 */
[----:B------:R-:W-:Y:S02]  /*0480*/  ISETP.GE.AND P0, PT, R0, 0x20, PT ;  /* 0x000000200000780c */ /* 0x000fe40003f06270 */
[----:B------:R-:W-:-:S11]  /*0490*/  MOV R10, R19 ;  /* 0x00000013000a7202 */ /* 0x000fd60000000f00 */
[----:B------:R-:W-:Y:S05]  /*04a0*/  @!P0 BRA `(.L_x_17) ;  /* 0x00000000000c8947 */ /* 0x000fea0003800000 */
[----:B------:R-:W0:Y:S02]  /*04b0*/  LDC.64 R16, c[0x0][0x388] ;  /* 0x0000e200ff107b82 */ /* 0x000e240000000a00 */
[----:B0-----:R-:W-:-:S05]  /*04c0*/  IMAD.WIDE R16, R14, 0x4, R16 ;  /* 0x000000040e107825 */ /* 0x001fca00078e0210 */
[----:B------:R0:W5:Y:S02]  /*04d0*/  LDG.E R10, desc[UR4][R16.64] ;  /* 0x00000004100a7981 */ /* 0x000164000c1e1900 */
.L_x_17:
[----:B------:R-:W-:Y:S05]  /*04e0*/  BSYNC.RECONVERGENT B0 ;  /* 0x0000000000007941 */ /* 0x000fea0003800200 */
.L_x_16:
[----:B-----5:R-:W1:Y:S01]  /*04f0*/  MUFU.RCP R3, R22 ;  /* 0x0000001600037308 */ /* 0x020e620000001000 */
[----:B------:R-:W-:Y:S07]  /*0500*/  BSSY.RECONVERGENT B0, `(.L_x_18) ;  /* 0x000000d000007945 */ /* 0x000fee0003800200 */
[----:B------:R-:W2:Y:S01]  /*0510*/  FCHK P0, R15, R22 ;  /* 0x000000160f007302 */ /* 0x000ea20000000000 */
[----:B-1----:R-:W-:-:S04]  /*0520*/  FFMA R0, R3, -R22, 1 ;  /* 0x3f80000003007423 */ /* 0x002fc80000000816 */
[----:B------:R-:W-:-:S04]  /*0530*/  FFMA R0, R3, R0, R3 ;  /* 0x0000000003007223 */ /* 0x000fc80000000003 */
[----:B------:R-:W-:-:S04]  /*0540*/  FFMA R14, R0, R15, RZ ;  /* 0x0000000f000e7223 */ /* 0x000fc800000000ff */
[----:B------:R-:W-:-:S04]  /*0550*/  FFMA R13, R14, -R22, R15 ;  /* 0x800000160e0d7223 */ /* 0x000fc8000000000f */
[----:B------:R-:W-:Y:S01]  /*0560*/  FFMA R13, R0, R13, R14 ;  /* 0x0000000d000d7223 */ /* 0x000fe2000000000e */
[----:B--2---:R-:W-:Y:S06]  /*0570*/  @!P0 BRA `(.L_x_19) ;  /* 0x0000000000148947 */ /* 0x004fec0003800000 */
[----:B------:R-:W-:Y:S01]  /*0580*/  IMAD.MOV.U32 R0, RZ, RZ, R15 ;  /* 0x000000ffff007224 */ /* 0x000fe200078e000f */
[----:B------:R-:W-:Y:S01]  /*0590*/  MOV R14, 0x5c0 ;  /* 0x000005c0000e7802 */ /* 0x000fe20000000f00 */
[----:B------:R-:W-:-:S07]  /*05a0*/  IMAD.MOV.U32 R3, RZ, RZ, R22 ;  /* 0x000000ffff037224 */ /* 0x000fce00078e0016 */
[----:B0--34-:R-:W-:Y:S05]  /*05b0*/  CALL.REL.NOINC `($__internal_1_$__cuda_sm3x_div_rn_noftz_f32_slowpath) ;  /* 0x0000000000907944 */ /* 0x019fea0003c00000 */
[----:B------:R-:W-:-:S07]  /*05c0*/  MOV R13, R0 ;  /* 0x00000000000d7202 */ /* 0x000fce0000000f00 */
.L_x_19:
[----:B------:R-:W-:Y:S05]  /*05d0*/  BSYNC.RECONVERGENT B0 ;  /* 0x0000000000007941 */ /* 0x000fea0003800200 */
.L_x_18:
[----:B------:R-:W1:Y:S01]  /*05e0*/  MUFU.RCP R3, R10 ;  /* 0x0000000a00037308 */ /* 0x000e620000001000 */
        /* <DEDUP_REMOVED lines=13> */
.L_x_21:
[----:B------:R-:W-:Y:S05]  /*06c0*/  BSYNC.RECONVERGENT B0 ;  /* 0x0000000000007941 */ /* 0x000fea0003800200 */
.L_x_20:
[----:B------:R-:W1:Y:S01]  /*06d0*/  LDC.64 R22, c[0x0][0x3a0] ;  /* 0x0000e800ff167b82 */ /* 0x000e620000000a00 */
[C---:B------:R-:W-:Y:S01]  /*06e0*/  FFMA R8, -R13.reuse, R11, R8 ;  /* 0x0000000b0d087223 */ /* 0x040fe20000000108 */
[C---:B------:R-:W-:Y:S01]  /*06f0*/  FFMA R21, -R13.reuse, R21, R6 ;  /* 0x000000150d157223 */ /* 0x040fe20000000106 */
[----:B------:R-:W-:Y:S02]  /*0700*/  FMUL R13, R13, -R12 ;  /* 0x8000000c0d0d7220 */ /* 0x000fe40000400000 */
[C---:B---3--:R-:W-:Y:S01]  /*0710*/  FFMA R7, R3.reuse, -R5, R8 ;  /* 0x8000000503077223 */ /* 0x048fe20000000008 */
[C---:B------:R-:W-:Y:S01]  /*0720*/  FMUL R5, R3.reuse, -R2 ;  /* 0x8000000203057220 */ /* 0x040fe20000400000 */
[----:B------:R-:W-:Y:S01]  /*0730*/  FFMA R21, -R3, R4, R21 ;  /* 0x0000000403157223 */ /* 0x000fe20000000115 */
[----:B------:R-:W2:Y:S08]  /*0740*/  LDC.64 R18, c[0x0][0x3b0] ;  /* 0x0000ec00ff127b82 */ /* 0x000eb00000000a00 */
[----:B0-----:R-:W0:Y:S08]  /*0750*/  LDC.64 R16, c[0x0][0x3a8] ;  /* 0x0000ea00ff107b82 */ /* 0x001e300000000a00 */
[----:B------:R-:W3:Y:S01]  /*0760*/  LDC.64 R14, c[0x0][0x3b8] ;  /* 0x0000ee00ff0e7b82 */ /* 0x000ee20000000a00 */
[----:B-1----:R-:W-:-:S05]  /*0770*/  IMAD.WIDE R22, R9, 0x4, R22 ;  /* 0x0000000409167825 */ /* 0x002fca00078e0216 */
[----:B------:R-:W-:Y:S01]  /*0780*/  STG.E desc[UR4][R22.64], R13 ;  /* 0x0000000d16007986 */ /* 0x000fe2000c101904 */
[----:B--2---:R-:W-:-:S05]  /*0790*/  IMAD.WIDE R18, R9, 0x4, R18 ;  /* 0x0000000409127825 */ /* 0x004fca00078e0212 */
[----:B------:R-:W-:Y:S01]  /*07a0*/  STG.E desc[UR4][R18.64], R5 ;  /* 0x0000000512007986 */ /* 0x000fe2000c101904 */
[----:B0-----:R-:W-:-:S05]  /*07b0*/  IMAD.WIDE R16, R9, 0x4, R16 ;  /* 0x0000000409107825 */ /* 0x001fca00078e0210 */
[----:B------:R-:W-:Y:S01]  /*07c0*/  STG.E desc[UR4][R16.64], R7 ;  /* 0x0000000710007986 */ /* 0x000fe2000c101904 */
[----:B---3--:R-:W-:-:S05]  /*07d0*/  IMAD.WIDE R14, R9, 0x4, R14 ;  /* 0x00000004090e7825 */ /* 0x008fca00078e020e */
[----:B------:R-:W-:Y:S01]  /*07e0*/  STG.E desc[UR4][R14.64], R21 ;  /* 0x000000150e007986 */ /* 0x000fe2000c101904 */
[----:B------:R-:W-:Y:S05]  /*07f0*/  EXIT ;  /* 0x000000000000794d */ /* 0x000fea0003800000 */
        .weak           $__internal_1_$__cuda_sm3x_div_rn_noftz_f32_slowpath
        .type           $__internal_1_$__cuda_sm3x_div_rn_noftz_f32_slowpath,@function
        .size           $__internal_1_$__cuda_sm3x_div_rn_noftz_f32_slowpath,(.L_x_57 - $__internal_1_$__cuda_sm3x_div_rn_noftz_f32_slowpath)
$__internal_1_$__cuda_sm3x_div_rn_noftz_f32_slowpath:
[----:B------:R-:W-:Y:S01]  /*0800*/  SHF.R.U32.HI R15, RZ, 0x17, R3 ;  /* 0x00000017ff0f7819 */ /* 0x000fe20000011603 */
[----:B------:R-:W-:Y:S01]  /*0810*/  BSSY.RECONVERGENT B1, `(.L_x_22) ;  /* 0x0000062000017945 */ /* 0x000fe20003800200 */
[----:B------:R-:W-:Y:S02]  /*0820*/  SHF.R.U32.HI R16, RZ, 0x17, R0 ;  /* 0x00000017ff107819 */ /* 0x000fe40000011600 */
[----:B------:R-:W-:Y:S02]  /*0830*/  LOP3.LUT R15, R15, 0xff, RZ, 0xc0, !PT ;  /* 0x000000ff0f0f7812 */ /* 0x000fe400078ec0ff */
[----:B------:R-:W-:-:S03]  /*0840*/  LOP3.LUT R17, R16, 0xff, RZ, 0xc0, !PT ;  /* 0x000000ff10117812 */ /* 0x000fc600078ec0ff */
[----:B------:R-:W-:Y:S02]  /*0850*/  VIADD R19, R15, 0xffffffff ;  /* 0xffffffff0f137836 */ /* 0x000fe40000000000 */
[----:B------:R-:W-:-:S03]  /*0860*/  VIADD R18, R17, 0xffffffff ;  /* 0xffffffff11127836 */ /* 0x000fc60000000000 */
[----:B------:R-:W-:-:S04]  /*0870*/  ISETP.GT.U32.AND P0, PT, R19, 0xfd, PT ;  /* 0x000000fd1300780c */ /* 0x000fc80003f04070 */
[----:B------:R-:W-:-:S13]  /*0880*/  ISETP.GT.U32.OR P0, PT, R18, 0xfd, P0 ;  /* 0x000000fd1200780c */ /* 0x000fda0000704470 */
[----:B------:R-:W-:Y:S01]  /*0890*/  @!P0 MOV R16, RZ ;  /* 0x000000ff00108202 */ /* 0x000fe20000000f00 */
        /* <DEDUP_REMOVED lines=22> */
[----:B------:R-:W-:-:S03]  /*0a00*/  @!P1 FFMA R3, R3, 1.84467440737095516160e+19, RZ ;  /* 0x5f80000003039823 */ /* 0x000fc600000000ff */
[----:B------:R-:W-:-:S07]  /*0a10*/  @!P1 IADD3 R16, PT, PT, R16, 0x40, RZ ;  /* 0x0000004010109810 */ /* 0x000fce0007ffe0ff */
.L_x_23:
[----:B------:R-:W-:Y:S01]  /*0a20*/  LEA R18, R15, 0xc0800000, 0x17 ;  /* 0xc08000000f127811 */ /* 0x000fe200078eb8ff */
[----:B------:R-:W-:Y:S01]  /*0a30*/  VIADD R17, R17, 0xffffff81 ;  /* 0xffffff8111117836 */ /* 0x000fe20000000000 */
[----:B------:R-:W-:Y:S03]  /*0a40*/  BSSY.RECONVERGENT B2, `(.L_x_28) ;  /* 0x0000035000027945 */ /* 0x000fe60003800200 */
[----:B------:R-:W-:Y:S02]  /*0a50*/  IMAD.IADD R19, R3, 0x1, -R18 ;  /* 0x0000000103137824 */ /* 0x000fe400078e0a12 */
[C---:B------:R-:W-:Y:S01]  /*0a60*/  IMAD R0, R17.reuse, -0x800000, R0 ;  /* 0xff80000011007824 */ /* 0x040fe200078e0200 */
[----:B------:R-:W-:Y:S01]  /*0a70*/  IADD3 R17, PT, PT, R17, 0x7f, -R15 ;  /* 0x0000007f11117810 */ /* 0x000fe20007ffe80f */
[----:B------:R-:W0:Y:S01]  /*0a80*/  MUFU.RCP R3, R19 ;  /* 0x0000001300037308 */ /* 0x000e220000001000 */
[----:B------:R-:W-:-:S02]  /*0a90*/  FADD.FTZ R23, -R19, -RZ ;  /* 0x800000ff13177221 */ /* 0x000fc40000010100 */
[----:B------:R-:W-:Y:S02]  /*0aa0*/  IADD3 R17, PT, PT, R17, R16, RZ ;  /* 0x0000001011117210 */ /* 0x000fe40007ffe0ff */
        /* <DEDUP_REMOVED lines=20> */
[-CC-:B------:R-:W-:Y:S01]  /*0bf0*/  FFMA.RZ R15, R3, R23.reuse, R18.reuse ;  /* 0x00000017030f7223 */ /* 0x180fe2000000c012 */
[----:B------:R-:W-:Y:S01]  /*0c00*/  IMAD.MOV R17, RZ, RZ, -R19 ;  /* 0x000000ffff117224 */ /* 0x000fe200078e0a13 */
[C---:B------:R-:W-:Y:S02]  /*0c10*/  ISETP.NE.AND P2, PT, R19.reuse, RZ, PT ;  /* 0x000000ff1300720c */ /* 0x040fe40003f45270 */
[----:B------:R-:W-:Y:S02]  /*0c20*/  ISETP.NE.AND P1, PT, R19, RZ, PT ;  /* 0x000000ff1300720c */ /* 0x000fe40003f25270 */
[----:B------:R-:W-:Y:S01]  /*0c30*/  LOP3.LUT R16, R15, 0x7fffff, RZ, 0xc0, !PT ;  /* 0x007fffff0f107812 */ /* 0x000fe200078ec0ff */
[CCC-:B------:R-:W-:Y:S01]  /*0c40*/  FFMA.RP R15, R3.reuse, R23.reuse, R18.reuse ;  /* 0x00000017030f7223 */ /* 0x1c0fe20000008012 */
[----:B------:R-:W-:Y:S01]  /*0c50*/  FFMA.RM R18, R3, R23, R18 ;  /* 0x0000001703127223 */ /* 0x000fe20000004012 */
[----:B------:R-:W-:Y:S02]  /*0c60*/  IADD3 R3, PT, PT, R19, 0x20, RZ ;  /* 0x0000002013037810 */ /* 0x000fe40007ffe0ff */
[----:B------:R-:W-:-:S02]  /*0c70*/  LOP3.LUT R16, R16, 0x800000, RZ, 0xfc, !PT ;  /* 0x0080000010107812 */ /* 0x000fc400078efcff */
[----:B------:R-:W-:Y:S02]  /*0c80*/  FSETP.NEU.FTZ.AND P0, PT, R15, R18, PT ;  /* 0x000000120f00720b */ /* 0x000fe40003f1d000 */
[----:B------:R-:W-:Y:S02]  /*0c90*/  SHF.L.U32 R3, R16, R3, RZ ;  /* 0x0000000310037219 */ /* 0x000fe400000006ff */
[----:B------:R-:W-:Y:S02]  /*0ca0*/  SEL R15, R17, RZ, P2 ;  /* 0x000000ff110f7207 */ /* 0x000fe40001000000 */
[----:B------:R-:W-:Y:S02]  /*0cb0*/  ISETP.NE.AND P1, PT, R3, RZ, P1 ;  /* 0x000000ff0300720c */ /* 0x000fe40000f25270 */
[----:B------:R-:W-:Y:S02]  /*0cc0*/  SHF.R.U32.HI R15, RZ, R15, R16 ;  /* 0x0000000fff0f7219 */ /* 0x000fe40000011610 */
[----:B------:R-:W-:-:S02]  /*0cd0*/  PLOP3.LUT P0, PT, P0, P1, PT, 0xf8, 0x8f ;  /* 0x00000000008f781c */ /* 0x000fc40000703f70 */
[----:B------:R-:W-:Y:S02]  /*0ce0*/  SHF.R.U32.HI R16, RZ, 0x1, R15 ;  /* 0x00000001ff107819 */ /* 0x000fe4000001160f */
[----:B------:R-:W-:-:S04]  /*0cf0*/  SEL R3, RZ, 0x1, !P0 ;  /* 0x00000001ff037807 */ /* 0x000fc80004000000 */
[----:B------:R-:W-:-:S04]  /*0d00*/  LOP3.LUT R18, R3, 0x1, R16, 0xf8, !PT ;  /* 0x0000000103127812 */ /* 0x000fc800078ef810 */
[----:B------:R-:W-:-:S04]  /*0d10*/  LOP3.LUT R15, R18, R15, RZ, 0xc0, !PT ;  /* 0x0000000f120f7212 */ /* 0x000fc800078ec0ff */
[----:B------:R-:W-:-:S04]  /*0d20*/  IADD3 R15, PT, PT, R16, R15, RZ ;  /* 0x0000000f100f7210 */ /* 0x000fc80007ffe0ff */
[----:B------:R-:W-:Y:S01]  /*0d30*/  LOP3.LUT R0, R15, R0, RZ, 0xfc, !PT ;  /* 0x000000000f007212 */ /* 0x000fe200078efcff */
[----:B------:R-:W-:Y:S06]  /*0d40*/  BRA `(.L_x_31) ;  /* 0x0000000000107947 */ /* 0x000fec0003800000 */
.L_x_30:
[----:B------:R-:W-:-:S04]  /*0d50*/  LOP3.LUT R0, R0, 0x80000000, RZ, 0xc0, !PT ;  /* 0x8000000000007812 */ /* 0x000fc800078ec0ff */
[----:B------:R-:W-:Y:S01]  /*0d60*/  LOP3.LUT R0, R0, 0x7f800000, RZ, 0xfc, !PT ;  /* 0x7f80000000007812 */ /* 0x000fe200078efcff */
[----:B------:R-:W-:Y:S06]  /*0d70*/  BRA `(.L_x_31) ;  /* 0x0000000000047947 */ /* 0x000fec0003800000 */
.L_x_29:
[----:B------:R-:W-:-:S07]  /*0d80*/  IMAD R0, R17, 0x800000, R0 ;  /* 0x0080000011007824 */ /* 0x000fce00078e0200 */
.L_x_31:
[----:B------:R-:W-:Y:S05]  /*0d90*/  BSYNC.RECONVERGENT B2 ;  /* 0x0000000000027941 */ /* 0x000fea0003800200 */
.L_x_28:
[----:B------:R-:W-:Y:S05]  /*0da0*/  BRA `(.L_x_32) ;  /* 0x0000000000207947 */ /* 0x000fea0003800000 */
.L_x_27:
[----:B------:R-:W-:-:S04]  /*0db0*/  LOP3.LUT R0, R3, 0x80000000, R0, 0x48, !PT ;  /* 0x8000000003007812 */ /* 0x000fc800078e4800 */
[----:B------:R-:W-:Y:S01]  /*0dc0*/  LOP3.LUT R0, R0, 0x7f800000, RZ, 0xfc, !PT ;  /* 0x7f80000000007812 */ /* 0x000fe200078efcff */
[----:B------:R-:W-:Y:S06]  /*0dd0*/  BRA `(.L_x_32) ;  /* 0x0000000000147947 */ /* 0x000fec0003800000 */
.L_x_26:
[----:B------:R-:W-:Y:S01]  /*0de0*/  LOP3.LUT R0, R3, 0x80000000, R0, 0x48, !PT ;  /* 0x8000000003007812 */ /* 0x000fe200078e4800 */
[----:B------:R-:W-:Y:S06]  /*0df0*/  BRA `(.L_x_32) ;  /* 0x00000000000c7947 */ /* 0x000fec0003800000 */
.L_x_25:
[----:B------:R-:W0:Y:S01]  /*0e00*/  MUFU.RSQ R0, -QNAN ;  /* 0xffc0000000007908 */ /* 0x000e220000001400 */
[----:B------:R-:W-:Y:S05]  /*0e10*/  BRA `(.L_x_32) ;  /* 0x0000000000047947 */ /* 0x000fea0003800000 */
.L_x_24:
[----:B------:R-:W-:-:S07]  /*0e20*/  FADD.FTZ R0, R0, R3 ;  /* 0x0000000300007221 */ /* 0x000fce0000010000 */
.L_x_32:
[----:B------:R-:W-:Y:S05]  /*0e30*/  BSYNC.RECONVERGENT B1 ;  /* 0x0000000000017941 */ /* 0x000fea0003800200 */
.L_x_22:
[----:B------:R-:W-:-:S04]  /*0e40*/  HFMA2 R15, -RZ, RZ, 0, 0 ;  /* 0x00000000ff0f7431 */ /* 0x000fc800000001ff */
[----:B0-----:R-:W-:Y:S05]  /*0e50*/  RET.REL.NODEC R14 `(_Z23pcr_step_kernel_shufflePKfS0_S0_S0_PfS1_S1_S1_ii) ;  /* 0xfffffff00e687950 */ /* 0x001fea0003c3ffff */
.L_x_33:
        /* <DEDUP_REMOVED lines=10> */
.L_x_57:


//--------------------- .text._Z15pcr_step_kernelPKfS0_S0_S0_PfS1_S1_S1_ii --------------------------
	.section	.text._Z15pcr_step_kernelPKfS0_S0_S0_PfS1_S1_S1_ii,"ax",@progbits
	.align	128
        .global         _Z15pcr_step_kernelPKfS0_S0_S0_PfS1_S1_S1_ii
        .type           _Z15pcr_step_kernelPKfS0_S0_S0_PfS1_S1_S1_ii,@function
        .size           _Z15pcr_step_kernelPKfS0_S0_S0_PfS1_S1_S1_ii,(.L_x_58 - _Z15pcr_step_kernelPKfS0_S0_S0_PfS1_S1_S1_ii)
        .other          _Z15pcr_step_kernelPKfS0_S0_S0_PfS1_S1_S1_ii,@"STO_CUDA_ENTRY STV_DEFAULT"
_Z15pcr_step_kernelPKfS0_S0_S0_PfS1_S1_S1_ii:
.text._Z15pcr_step_kernelPKfS0_S0_S0_PfS1_S1_S1_ii:
        /* <DEDUP_REMOVED lines=9> */
[----:B------:R-:W1:Y:S01]  /*0090*/  LDCU.64 UR4, c[0x0][0x358] ;  /* 0x00006b00ff0477ac */ /* 0x000e620008000a00 */
[----:B------:R-:W2:Y:S06]  /*00a0*/  LDCU UR6, c[0x0][0x3c4] ;  /* 0x00007880ff0677ac */ /* 0x000eac0008000800 */
[----:B------:R-:W3:Y:S08]  /*00b0*/  LDC.64 R6, c[0x0][0x398] ;  /* 0x0000e600ff067b82 */ /* 0x000ef00000000a00 */
[----:B------:R-:W4:Y:S01]  /*00c0*/  LDC.64 R2, c[0x0][0x388] ;  /* 0x0000e200ff027b82 */ /* 0x000f220000000a00 */
[----:B0-----:R-:W-:-:S07]  /*00d0*/  IMAD.WIDE R8, R14, 0x4, R8 ;  /* 0x000000040e087825 */ /* 0x001fce00078e0208 */
[----:B------:R-:W0:Y:S01]  /*00e0*/  LDC.64 R10, c[0x0][0x380] ;  /* 0x0000e000ff0a7b82 */ /* 0x000e220000000a00 */
[----:B-1----:R1:W5:Y:S01]  /*00f0*/  LDG.E R0, desc[UR4][R8.64] ;  /* 0x0000000408007981 */ /* 0x002362000c1e1900 */
[----:B---3--:R-:W-:-:S05]  /*0100*/  IMAD.WIDE R6, R14, 0x4, R6 ;  /* 0x000000040e067825 */ /* 0x008fca00078e0206 */
[----:B------:R1:W5:Y:S01]  /*0110*/  LDG.E R12, desc[UR4][R6.64] ;  /* 0x00000004060c7981 */ /* 0x000362000c1e1900 */
[----:B----4-:R-:W-:-:S05]  /*0120*/  IMAD.WIDE R4, R14, 0x4, R2 ;  /* 0x000000040e047825 */ /* 0x010fca00078e0202 */
[----:B------:R1:W5:Y:S01]  /*0130*/  LDG.E R13, desc[UR4][R4.64] ;  /* 0x00000004040d7981 */ /* 0x000362000c1e1900 */
[C---:B--2---:R-:W-:Y:S01]  /*0140*/  ISETP.GE.AND P0, PT, R14.reuse, UR6, PT ;  /* 0x000000060e007c0c */ /* 0x044fe2000bf06270 */
[----:B------:R-:W-:Y:S01]  /*0150*/  BSSY.RECONVERGENT B0, `(.L_x_34) ;  /* 0x0000020000007945 */ /* 0x000fe20003800200 */
[----:B------:R-:W-:Y:S01]  /*0160*/  IMAD.MOV.U32 R19, RZ, RZ, RZ ;  /* 0x000000ffff137224 */ /* 0x000fe200078e00ff */
[----:B------:R-:W-:Y:S01]  /*0170*/  CS2R R16, SRZ ;  /* 0x0000000000107805 */ /* 0x000fe2000001ff00 */
[----:B------:R-:W-:Y:S02]  /*0180*/  IMAD.MOV.U32 R15, RZ, RZ, RZ ;  /* 0x000000ffff0f7224 */ /* 0x000fe400078e00ff */
[----:B0-----:R-:W-:-:S07]  /*0190*/  IMAD.WIDE R10, R14, 0x4, R10 ;  /* 0x000000040e0a7825 */ /* 0x001fce00078e020a */
[----:B-1----:R-:W-:Y:S05]  /*01a0*/  @!P0 BRA `(.L_x_35) ;  /* 0x0000000000688947 */ /* 0x002fea0003800000 */
[----:B------:R-:W-:-:S05]  /*01b0*/  IADD3 R15, PT, PT, R14, -UR6, RZ ;  /* 0x800000060e0f7c10 */ /* 0x000fca000fffe0ff */
[----:B------:R-:W-:Y:S02]  /*01c0*/  IMAD.WIDE R18, R15, 0x4, R2 ;  /* 0x000000040f127825 */ /* 0x000fe400078e0202 */
[----:B------:R-:W2:Y:S04]  /*01d0*/  LDG.E R2, desc[UR4][R10.64] ;  /* 0x000000040a027981 */ /* 0x000ea8000c1e1900 */
[----:B------:R-:W3:Y:S01]  /*01e0*/  LDG.E R3, desc[UR4][R18.64] ;  /* 0x0000000412037981 */ /* 0x000ee2000c1e1900 */
        /* <DEDUP_REMOVED lines=10> */
[----:B-----5:R-:W-:Y:S05]  /*0290*/  CALL.REL.NOINC `($__internal_2_$__cuda_sm3x_div_rn_noftz_f32_slowpath) ;  /* 0x0000000000fc7944 */ /* 0x020fea0003c00000 */
[----:B------:R-:W-:-:S07]  /*02a0*/  IMAD.MOV.U32 R16, RZ, RZ, R2 ;  /* 0x000000ffff107224 */ /* 0x000fce00078e0002 */
.L_x_37:
[----:B------:R-:W-:Y:S05]  /*02b0*/  BSYNC.RECONVERGENT B1 ;  /* 0x0000000000017941 */ /* 0x000fea0003800200 */
.L_x_36:
[----:B------:R-:W0:Y:S08]  /*02c0*/  LDC.64 R20, c[0x0][0x380] ;  /* 0x0000e000ff147b82 */ /* 0x000e300000000a00 */
[----:B------:R-:W1:Y:S08]  /*02d0*/  LDC.64 R2, c[0x0][0x390] ;  /* 0x0000e400ff027b82 */ /* 0x000e700000000a00 */
[----:B------:R-:W2:Y:S01]  /*02e0*/  LDC.64 R18, c[0x0][0x398] ;  /* 0x0000e600ff127b82 */ /* 0x000ea20000000a00 */
[----:B0-----:R-:W-:-:S04]  /*02f0*/  IMAD.WIDE R20, R15, 0x4, R20 ;  /* 0x000000040f147825 */ /* 0x001fc800078e0214 */
[----:B-1----:R-:W-:-:S05]  /*0300*/  IMAD.WIDE R2, R15, 0x4, R2 ;  /* 0x000000040f027825 */ /* 0x002fca00078e0202 */
[----:B------:R0:W5:Y:S01]  /*0310*/  LDG.E R17, desc[UR4][R2.64] ;  /* 0x0000000402117981 */ /* 0x000162000c1e1900 */
[----:B--2---:R-:W-:-:S03]  /*0320*/  IMAD.WIDE R22, R15, 0x4, R18 ;  /* 0x000000040f167825 */ /* 0x004fc600078e0212 */
[----:B------:R0:W5:Y:S04]  /*0330*/  LDG.E R19, desc[UR4][R20.64] ;  /* 0x0000000414137981 */ /* 0x000168000c1e1900 */
[----:B------:R0:W5:Y:S02]  /*0340*/  LDG.E R15, desc[UR4][R22.64] ;  /* 0x00000004160f7981 */ /* 0x000164000c1e1900 */
.L_x_35:
[----:B------:R-:W-:Y:S05]  /*0350*/  BSYNC.RECONVERGENT B0 ;  /* 0x0000000000007941 */ /* 0x000fea0003800200 */
.L_x_34:
[----:B0-----:R-:W0:Y:S01]  /*0360*/  LDC.64 R2, c[0x0][0x3c0] ;  /* 0x0000f000ff027b82 */ /* 0x001e220000000a00 */
[----:B------:R-:W-:Y:S01]  /*0370*/  BSSY.RECONVERGENT B0, `(.L_x_38) ;  /* 0x000001e000007945 */ /* 0x000fe20003800200 */
[----:B------:R-:W-:Y:S02]  /*0380*/  HFMA2 R18, -RZ, RZ, 0, 0 ;  /* 0x00000000ff127431 */ /* 0x000fe400000001ff */
[----:B------:R-:W-:Y:S02]  /*0390*/  IMAD.MOV.U32 R23, RZ, RZ, RZ ;  /* 0x000000ffff177224 */ /* 0x000fe400078e00ff */
[----:B0-----:R-:W-:-:S05]  /*03a0*/  IMAD.IADD R21, R14, 0x1, R3 ;  /* 0x000000010e157824 */ /* 0x001fca00078e0203 */
[----:B------:R-:W-:Y:S02]  /*03b0*/  ISETP.GE.AND P0, PT, R21, R2, PT ;  /* 0x000000021500720c */ /* 0x000fe40003f06270 */
[----:B------:R-:W-:-:S11]  /*03c0*/  CS2R R20, SRZ ;  /* 0x0000000000147805 */ /* 0x000fd6000001ff00 */
[----:B------:R-:W-:Y:S05]  /*03d0*/  @P0 BRA `(.L_x_39) ;  /* 0x00000000005c0947 */ /* 0x000fea0003800000 */
[----:B------:R-:W-:-:S05]  /*03e0*/  IMAD.WIDE R4, R3, 0x4, R4 ;  /* 0x0000000403047825 */ /* 0x000fca00078e0204 */
[----:B------:R-:W2:Y:S01]  /*03f0*/  LDG.E R3, desc[UR4][R4.64] ;  /* 0x0000000404037981 */ /* 0x000ea2000c1e1900 */
[----:B------:R-:W-:Y:S01]  /*0400*/  BSSY.RECONVERGENT B1, `(.L_x_40) ;  /* 0x000000d000017945 */ /* 0x000fe20003800200 */
[----:B--2---:R-:W0:Y:S08]  /*0410*/  MUFU.RCP R2, R3 ;  /* 0x0000000300027308 */ /* 0x004e300000001000 */
[----:B-----5:R-:W1:Y:S01]  /*0420*/  FCHK P0, R0, R3 ;  /* 0x0000000300007302 */ /* 0x020e620000000000 */
[----:B0-----:R-:W-:-:S04]  /*0430*/  FFMA R21, -R3, R2, 1 ;  /* 0x3f80000003157423 */ /* 0x001fc80000000102 */
[----:B------:R-:W-:-:S04]  /*0440*/  FFMA R21, R2, R21, R2 ;  /* 0x0000001502157223 */ /* 0x000fc80000000002 */
[----:B------:R-:W-:-:S04]  /*0450*/  FFMA R2, R0, R21, RZ ;  /* 0x0000001500027223 */ /* 0x000fc800000000ff */
[----:B------:R-:W-:-:S04]  /*0460*/  FFMA R18, -R3, R2, R0 ;  /* 0x0000000203127223 */ /* 0x000fc80000000100 */
[----:B------:R-:W-:Y:S01]  /*0470*/  FFMA R23, R21, R18, R2 ;  /* 0x0000001215177223 */ /* 0x000fe20000000002 */
[----:B-1----:R-:W-:Y:S06]  /*0480*/  @!P0 BRA `(.L_x_41) ;  /* 0x0000000000108947 */ /* 0x002fec0003800000 */
[----:B------:R-:W-:Y:S01]  /*0490*/  IMAD.MOV.U32 R2, RZ, RZ, R0 ;  /* 0x000000ffff027224 */ /* 0x000fe200078e0000 */
[----:B------:R-:W-:-:S07]  /*04a0*/  MOV R22, 0x4c0 ;  /* 0x000004c000167802 */ /* 0x000fce0000000f00 */
[----:B------:R-:W-:Y:S05]  /*04b0*/  CALL.REL.NOINC `($__internal_2_$__cuda_sm3x_div_rn_noftz_f32_slowpath) ;  /* 0x0000000000747944 */ /* 0x000fea0003c00000 */
[----:B------:R-:W-:-:S07]  /*04c0*/  MOV R23, R2 ;  /* 0x0000000200177202 */ /* 0x000fce0000000f00 */
.L_x_41:
[----:B------:R-:W-:Y:S05]  /*04d0*/  BSYNC.RECONVERGENT B1 ;  /* 0x0000000000017941 */ /* 0x000fea0003800200 */
.L_x_40:
[----:B------:R-:W0:Y:S02]  /*04e0*/  LDC R3, c[0x0][0x3c4] ;  /* 0x0000f100ff037b82 */ /* 0x000e240000000800 */
[----:B0-----:R-:W-:-:S04]  /*04f0*/  IMAD.WIDE R10, R3, 0x4, R10 ;  /* 0x00000004030a7825 */ /* 0x001fc800078e020a */
[C---:B------:R-:W-:Y:S01]  /*0500*/  IMAD.WIDE R8, R3.reuse, 0x4, R8 ;  /* 0x0000000403087825 */ /* 0x040fe200078e0208 */
[----:B------:R0:W5:Y:S03]  /*0510*/  LDG.E R18, desc[UR4][R10.64] ;  /* 0x000000040a127981 */ /* 0x000166000c1e1900 */
[----:B------:R-:W-:Y:S01]  /*0520*/  IMAD.WIDE R6, R3, 0x4, R6 ;  /* 0x0000000403067825 */ /* 0x000fe200078e0206 */
[----:B------:R0:W5:Y:S04]  /*0530*/  LDG.E R20, desc[UR4][R8.64] ;  /* 0x0000000408147981 */ /* 0x000168000c1e1900 */
[----:B------:R0:W5:Y:S02]  /*0540*/  LDG.E R21, desc[UR4][R6.64] ;  /* 0x0000000406157981 */ /* 0x000164000c1e1900 */
.L_x_39:
[----:B------:R-:W-:Y:S05]  /*0550*/  BSYNC.RECONVERGENT B0 ;  /* 0x0000000000007941 */ /* 0x000fea0003800200 */
.L_x_38:
[----:B------:R-:W1:Y:S01]  /*0560*/  LDC.64 R2, c[0x0][0x3a0] ;  /* 0x0000e800ff027b82 */ /* 0x000e620000000a00 */
[C---:B-----5:R-:W-:Y:S01]  /*0570*/  FFMA R0, R16.reuse, -R17, R13 ;  /* 0x8000001110007223 */ /* 0x060fe2000000000d */
[C---:B------:R-:W-:Y:S01]  /*0580*/  FFMA R12, R16.reuse, -R15, R12 ;  /* 0x8000000f100c7223 */ /* 0x040fe2000000000c */
[----:B------:R-:W-:Y:S01]  /*0590*/  FMUL R19, R16, -R19 ;  /* 0x8000001310137220 */ /* 0x000fe20000400000 */
[C---:B0-----:R-:W-:Y:S01]  /*05a0*/  FMUL R11, R23.reuse, -R20 ;  /* 0x80000014170b7220 */ /* 0x041fe20000400000 */
[C---:B------:R-:W-:Y:S01]  /*05b0*/  FFMA R13, R23.reuse, -R18, R0 ;  /* 0x80000012170d7223 */ /* 0x040fe20000000000 */
[----:B------:R-:W-:Y:S02]  /*05c0*/  FFMA R21, R23, -R21, R12 ;  /* 0x8000001517157223 */ /* 0x000fe4000000000c */
[----:B------:R-:W0:Y:S08]  /*05d0*/  LDC.64 R4, c[0x0][0x3b0] ;  /* 0x0000ec00ff047b82 */ /* 0x000e300000000a00 */
[----:B------:R-:W2:Y:S08]  /*05e0*/  LDC.64 R6, c[0x0][0x3a8] ;  /* 0x0000ea00ff067b82 */ /* 0x000eb00000000a00 */
[----:B------:R-:W3:Y:S01]  /*05f0*/  LDC.64 R8, c[0x0][0x3b8] ;  /* 0x0000ee00ff087b82 */ /* 0x000ee20000000a00 */
[----:B-1----:R-:W-:-:S05]  /*0600*/  IMAD.WIDE R2, R14, 0x4, R2 ;  /* 0x000000040e027825 */ /* 0x002fca00078e0202 */
[----:B------:R-:W-:Y:S01]  /*0610*/  STG.E desc[UR4][R2.64], R19 ;  /* 0x0000001302007986 */ /* 0x000fe2000c101904 */
[----:B0-----:R-:W-:-:S05]  /*0620*/  IMAD.WIDE R4, R14, 0x4, R4 ;  /* 0x000000040e047825 */ /* 0x001fca00078e0204 */
[----:B------:R-:W-:Y:S01]  /*0630*/  STG.E desc[UR4][R4.64], R11 ;  /* 0x0000000b04007986 */ /* 0x000fe2000c101904 */
[----:B--2---:R-:W-:-:S05]  /*0640*/  IMAD.WIDE R6, R14, 0x4, R6 ;  /* 0x000000040e067825 */ /* 0x004fca00078e0206 */
[----:B------:R-:W-:Y:S01]  /*0650*/  STG.E desc[UR4][R6.64], R13 ;  /* 0x0000000d06007986 */ /* 0x000fe2000c101904 */
[----:B---3--:R-:W-:-:S05]  /*0660*/  IMAD.WIDE R8, R14, 0x4, R8 ;  /* 0x000000040e087825 */ /* 0x008fca00078e0208 */
[----:B------:R-:W-:Y:S01]  /*0670*/  STG.E desc[UR4][R8.64], R21 ;  /* 0x0000001508007986 */ /* 0x000fe2000c101904 */
[----:B------:R-:W-:Y:S05]  /*0680*/  EXIT ;  /* 0x000000000000794d */ /* 0x000fea0003800000 */
        .weak           $__internal_2_$__cuda_sm3x_div_rn_noftz_f32_slowpath
        .type           $__internal_2_$__cuda_sm3x_div_rn_noftz_f32_slowpath,@function
        .size           $__internal_2_$__cuda_sm3x_div_rn_noftz_f32_slowpath,(.L_x_58 - $__internal_2_$__cuda_sm3x_div_rn_noftz_f32_slowpath)
$__internal_2_$__cuda_sm3x_div_rn_noftz_f32_slowpath:
        /* <DEDUP_REMOVED lines=34> */
.L_x_43:
[----:B------:R-:W-:Y:S01]  /*08b0*/  LEA R24, R20, 0xc0800000, 0x17 ;  /* 0xc080000014187811 */ /* 0x000fe200078eb8ff */
[----:B------:R-:W-:Y:S04]  /*08c0*/  BSSY.RECONVERGENT B3, `(.L_x_48) ;  /* 0x0000036000037945 */ /* 0x000fe80003800200 */
[----:B------:R-:W-:Y:S01]  /*08d0*/  IMAD.IADD R25, R3, 0x1, -R24 ;  /* 0x0000000103197824 */ /* 0x000fe200078e0a18 */
[----:B------:R-:W-:-:S03]  /*08e0*/  IADD3 R3, PT, PT, R21, -0x7f, RZ ;  /* 0xffffff8115037810 */ /* 0x000fc60007ffe0ff */
[----:B------:R0:W1:Y:S01]  /*08f0*/  MUFU.RCP R24, R25 ;  /* 0x0000001900187308 */ /* 0x0000620000001000 */
[----:B------:R-:W-:Y:S01]  /*0900*/  FADD.FTZ R23, -R25, -RZ ;  /* 0x800000ff19177221 */ /* 0x000fe20000010100 */
[C---:B------:R-:W-:Y:S01]  /*0910*/  IMAD R2, R3.reuse, -0x800000, R2 ;  /* 0xff80000003027824 */ /* 0x040fe200078e0202 */
[----:B0-----:R-:W-:-:S05]  /*0920*/  IADD3 R25, PT, PT, R3, 0x7f, -R20 ;  /* 0x0000007f03197810 */ /* 0x001fca0007ffe814 */
[----:B------:R-:W-:Y:S02]  /*0930*/  IMAD.IADD R25, R25, 0x1, R18 ;  /* 0x0000000119197824 */ /* 0x000fe400078e0212 */
[----:B-1----:R-:W-:-:S04]  /*0940*/  FFMA R21, R24, R23, 1 ;  /* 0x3f80000018157423 */ /* 0x002fc80000000017 */
[----:B------:R-:W-:-:S04]  /*0950*/  FFMA R21, R24, R21, R24 ;  /* 0x0000001518157223 */ /* 0x000fc80000000018 */
[----:B------:R-:W-:-:S04]  /*0960*/  FFMA R24, R2, R21, RZ ;  /* 0x0000001502187223 */ /* 0x000fc800000000ff */
[----:B------:R-:W-:-:S04]  /*0970*/  FFMA R26, R23, R24, R2 ;  /* 0x00000018171a7223 */ /* 0x000fc80000000002 */
[----:B------:R-:W-:-:S04]  /*0980*/  FFMA R24, R21, R26, R24 ;  /* 0x0000001a15187223 */ /* 0x000fc80000000018 */
[----:B------:R-:W-:-:S04]  /*0990*/  FFMA R23, R23, R24, R2 ;  /* 0x0000001817177223 */ /* 0x000fc80000000002 */
[----:B------:R-:W-:-:S05]  /*09a0*/  FFMA R2, R21, R23, R24 ;  /* 0x0000001715027223 */ /* 0x000fca0000000018 */
[----:B------:R-:W-:-:S04]  /*09b0*/  SHF.R.U32.HI R3, RZ, 0x17, R2 ;  /* 0x00000017ff037819 */ /* 0x000fc80000011602 */
[----:B------:R-:W-:-:S04]  /*09c0*/  LOP3.LUT R3, R3, 0xff, RZ, 0xc0, !PT ;  /* 0x000000ff03037812 */ /* 0x000fc800078ec0ff */
[----:B------:R-:W-:-:S05]  /*09d0*/  IADD3 R18, PT, PT, R3, R25, RZ ;  /* 0x0000001903127210 */ /* 0x000fca0007ffe0ff */
        /* <DEDUP_REMOVED lines=11> */
[C---:B------:R-:W-:Y:S02]  /*0a90*/  ISETP.NE.AND P2, PT, R18.reuse, RZ, PT ;  /* 0x000000ff1200720c */ /* 0x040fe40003f45270 */
[C---:B------:R-:W-:Y:S02]  /*0aa0*/  ISETP.NE.AND P1, PT, R18.reuse, RZ, PT ;  /* 0x000000ff1200720c */ /* 0x040fe40003f25270 */
[----:B------:R-:W-:Y:S01]  /*0ab0*/  LOP3.LUT R20, R3, 0x7fffff, RZ, 0xc0, !PT ;  /* 0x007fffff03147812 */ /* 0x000fe200078ec0ff */
[CCC-:B------:R-:W-:Y:S01]  /*0ac0*/  FFMA.RP R3, R21.reuse, R23.reuse, R24.reuse ;  /* 0x0000001715037223 */ /* 0x1c0fe20000008018 */
[----:B------:R-:W-:Y:S01]  /*0ad0*/  FFMA.RM R24, R21, R23, R24 ;  /* 0x0000001715187223 */ /* 0x000fe20000004018 */
[----:B------:R-:W-:Y:S01]  /*0ae0*/  IADD3 R21, PT, PT, R18, 0x20, RZ ;  /* 0x0000002012157810 */ /* 0x000fe20007ffe0ff */
[----:B------:R-:W-:Y:S01]  /*0af0*/  IMAD.MOV R18, RZ, RZ, -R18 ;  /* 0x000000ffff127224 */ /* 0x000fe200078e0a12 */
        /* <DEDUP_REMOVED lines=14> */
.L_x_50:
[----:B------:R-:W-:-:S04]  /*0be0*/  LOP3.LUT R2, R2, 0x80000000, RZ, 0xc0, !PT ;  /* 0x8000000002027812 */ /* 0x000fc800078ec0ff */
[----:B------:R-:W-:Y:S01]  /*0bf0*/  LOP3.LUT R2, R2, 0x7f800000, RZ, 0xfc, !PT ;  /* 0x7f80000002027812 */ /* 0x000fe200078efcff */
[----:B------:R-:W-:Y:S06]  /*0c00*/  BRA `(.L_x_51) ;  /* 0x0000000000047947 */ /* 0x000fec0003800000 */
.L_x_49:
[----:B------:R-:W-:-:S07]  /*0c10*/  IMAD R2, R25, 0x800000, R2 ;  /* 0x0080000019027824 */ /* 0x000fce00078e0202 */
.L_x_51:
[----:B------:R-:W-:Y:S05]  /*0c20*/  BSYNC.RECONVERGENT B3 ;  /* 0x0000000000037941 */ /* 0x000fea0003800200 */
.L_x_48:
[----:B------:R-:W-:Y:S05]  /*0c30*/  BRA `(.L_x_52) ;  /* 0x0000000000207947 */ /* 0x000fea0003800000 */
.L_x_47:
[----:B------:R-:W-:-:S04]  /*0c40*/  LOP3.LUT R2, R3, 0x80000000, R2, 0x48, !PT ;  /* 0x8000000003027812 */ /* 0x000fc800078e4802 */
[----:B------:R-:W-:Y:S01]  /*0c50*/  LOP3.LUT R2, R2, 0x7f800000, RZ, 0xfc, !PT ;  /* 0x7f80000002027812 */ /* 0x000fe200078efcff */
[----:B------:R-:W-:Y:S06]  /*0c60*/  BRA `(.L_x_52) ;  /* 0x0000000000147947 */ /* 0x000fec0003800000 */
.L_x_46:
[----:B------:R-:W-:Y:S01]  /*0c70*/  LOP3.LUT R2, R3, 0x80000000, R2, 0x48, !PT ;  /* 0x8000000003027812 */ /* 0x000fe200078e4802 */
[----:B------:R-:W-:Y:S06]  /*0c80*/  BRA `(.L_x_52) ;  /* 0x00000000000c7947 */ /* 0x000fec0003800000 */
.L_x_45:
[----:B------:R-:W0:Y:S01]  /*0c90*/  MUFU.RSQ R2, -QNAN ;  /* 0xffc0000000027908 */ /* 0x000e220000001400 */
[----:B------:R-:W-:Y:S05]  /*0ca0*/  BRA `(.L_x_52) ;  /* 0x0000000000047947 */ /* 0x000fea0003800000 */
.L_x_44:
[----:B------:R-:W-:-:S07]  /*0cb0*/  FADD.FTZ R2, R2, R3 ;  /* 0x0000000302027221 */ /* 0x000fce0000010000 */
.L_x_52:
[----:B------:R-:W-:Y:S05]  /*0cc0*/  BSYNC.RECONVERGENT B2 ;  /* 0x0000000000027941 */ /* 0x000fea0003800200 */
.L_x_42:
[----:B------:R-:W-:-:S04]  /*0cd0*/  HFMA2 R23, -RZ, RZ, 0, 0 ;  /* 0x00000000ff177431 */ /* 0x000fc800000001ff */
[----:B0-----:R-:W-:Y:S05]  /*0ce0*/  RET.REL.NODEC R22 `(_Z15pcr_step_kernelPKfS0_S0_S0_PfS1_S1_S1_ii) ;  /* 0xfffffff016c47950 */ /* 0x001fea0003c3ffff */
.L_x_53:
        /* <DEDUP_REMOVED lines=9> */
.L_x_58:


//--------------------- .text._Z18compute_rhs_kernelPKfPfif --------------------------
	.section	.text._Z18compute_rhs_kernelPKfPfif,"ax",@progbits
	.align	128
        .global         _Z18compute_rhs_kernelPKfPfif
        .type           _Z18compute_rhs_kernelPKfPfif,@function
        .size           _Z18compute_rhs_kernelPKfPfif,(.L_x_62 - _Z18compute_rhs_kernelPKfPfif)
        .other          _Z18compute_rhs_kernelPKfPfif,@"STO_CUDA_ENTRY STV_DEFAULT"
_Z18compute_rhs_kernelPKfPfif:
.text._Z18compute_rhs_kernelPKfPfif:
        /* <DEDUP_REMOVED lines=9> */
[----:B------:R-:W-:Y:S01]  /*0090*/  ISETP.GE.AND P0, PT, R9, 0x1, PT ;  /* 0x000000010900780c */ /* 0x000fe20003f06270 */
[----:B------:R-:W1:Y:S01]  /*00a0*/  LDCU.64 UR6, c[0x0][0x358] ;  /* 0x00006b00ff0677ac */ /* 0x000e620008000a00 */
[----:B------:R-:W-:Y:S01]  /*00b0*/  HFMA2 R0, -RZ, RZ, 0, 0 ;  /* 0x00000000ff007431 */ /* 0x000fe200000001ff */
[----:B------:R-:W-:Y:S01]  /*00c0*/  UIADD3 UR4, UPT, UPT, UR5, -0x1, URZ ;  /* 0xffffffff05047890 */ /* 0x000fe2000fffe0ff */
[----:B------:R-:W-:-:S03]  /*00d0*/  MOV R10, RZ ;  /* 0x000000ff000a7202 */ /* 0x000fc60000000f00 */
[----:B------:R-:W2:Y:S02]  /*00e0*/  LDC R12, c[0x0][0x394] ;  /* 0x0000e500ff0c7b82 */ /* 0x000ea40000000800 */
[----:B------:R-:W-:-:S04]  /*00f0*/  ISETP.GE.AND P1, PT, R9, UR4, PT ;  /* 0x0000000409007c0c */ /* 0x000fc8000bf26270 */
[C---:B------:R-:W-:Y:S01]  /*0100*/  @P0 IADD3 R7, PT, PT, R9.reuse, -0x1, RZ ;  /* 0xffffffff09070810 */ /* 0x040fe20007ffe0ff */
[----:B0-----:R-:W-:-:S04]  /*0110*/  IMAD.WIDE R4, R9, 0x4, R2 ;  /* 0x0000000409047825 */ /* 0x001fc800078e0202 */
[----:B------:R-:W-:Y:S01]  /*0120*/  @P0 IMAD.WIDE.U32 R2, R7, 0x4, R2 ;  /* 0x0000000407020825 */ /* 0x000fe200078e0002 */
[----:B-1----:R-:W3:Y:S01]  /*0130*/  LDG.E R8, desc[UR6][R4.64] ;  /* 0x0000000604087981 */ /* 0x002ee2000c1e1900 */
[----:B------:R-:W0:Y:S03]  /*0140*/  LDC.64 R6, c[0x0][0x388] ;  /* 0x0000e200ff067b82 */ /* 0x000e260000000a00 */
[----:B------:R-:W4:Y:S04]  /*0150*/  @P0 LDG.E R0, desc[UR6][R2.64] ;  /* 0x0000000602000981 */ /* 0x000f28000c1e1900 */
[----:B------:R-:W5:Y:S01]  /*0160*/  @!P1 LDG.E R10, desc[UR6][R4.64+0x4] ;  /* 0x00000406040a9981 */ /* 0x000f62000c1e1900 */
[----:B--2---:R-:W-:-:S04]  /*0170*/  FADD R11, R12, R12 ;  /* 0x0000000c0c0b7221 */ /* 0x004fc80000000000 */
[----:B------:R-:W-:Y:S01]  /*0180*/  FADD R11, -R11, 1 ;  /* 0x3f8000000b0b7421 */ /* 0x000fe20000000100 */
[----:B0-----:R-:W-:-:S04]  /*0190*/  IMAD.WIDE R6, R9, 0x4, R6 ;  /* 0x0000000409067825 */ /* 0x001fc800078e0206 */
[----:B---3--:R-:W-:-:S04]  /*01a0*/  FMUL R11, R8, R11 ;  /* 0x0000000b080b7220 */ /* 0x008fc80000400000 */
[----:B----4-:R-:W-:-:S04]  /*01b0*/  FFMA R11, R0, R12, R11 ;  /* 0x0000000c000b7223 */ /* 0x010fc8000000000b */
[----:B-----5:R-:W-:-:S05]  /*01c0*/  FFMA R11, R10, R12, R11 ;  /* 0x0000000c0a0b7223 */ /* 0x020fca000000000b */
[----:B------:R-:W-:Y:S01]  /*01d0*/  STG.E desc[UR6][R6.64], R11 ;  /* 0x0000000b06007986 */ /* 0x000fe2000c101906 */
[----:B------:R-:W-:Y:S05]  /*01e0*/  EXIT ;  /* 0x000000000000794d */ /* 0x000fea0003800000 */
.L_x_54:
        /* <DEDUP_REMOVED lines=9> */
.L_x_62:


//--------------------- .text._Z18init_coeffs_kernelPfS_S_fi --------------------------
	.section	.text._Z18init_coeffs_kernelPfS_S_fi,"ax",@progbits
	.align	128
        .global         _Z18init_coeffs_kernelPfS_S_fi
        .type           _Z18init_coeffs_kernelPfS_S_fi,@function
        .size           _Z18init_coeffs_kernelPfS_S_fi,(.L_x_63 - _Z18init_coeffs_kernelPfS_S_fi)
        .other          _Z18init_coeffs_kernelPfS_S_fi,@"STO_CUDA_ENTRY STV_DEFAULT"
_Z18init_coeffs_kernelPfS_S_fi:
.text._Z18init_coeffs_kernelPfS_S_fi:
        /* <DEDUP_REMOVED lines=10> */
[----:B------:R-:W-:Y:S01]  /*00a0*/  HFMA2 R0, -RZ, RZ, 2, 0 ;  /* 0x40000000ff007431 */ /* 0x000fe200000001ff */
[----:B------:R-:W-:Y:S01]  /*00b0*/  ISETP.NE.AND P0, PT, R9, RZ, PT ;  /* 0x000000ff0900720c */ /* 0x000fe20003f05270 */
[----:B------:R-:W-:-:S04]  /*00c0*/  UIADD3 UR4, UPT, UPT, UR5, -0x1, URZ ;  /* 0xffffffff05047890 */ /* 0x000fc8000fffe0ff */
[----:B------:R-:W2:Y:S02]  /*00d0*/  LDC.64 R4, c[0x0][0x388] ;  /* 0x0000e200ff047b82 */ /* 0x000ea40000000a00 */
[----:B------:R-:W-:-:S06]  /*00e0*/  ISETP.NE.AND P1, PT, R9, UR4, PT ;  /* 0x0000000409007c0c */ /* 0x000fcc000bf25270 */
[----:B------:R-:W3:Y:S08]  /*00f0*/  LDC.64 R6, c[0x0][0x390] ;  /* 0x0000e400ff067b82 */ /* 0x000ef00000000a00 */
[----:B------:R-:W4:Y:S01]  /*0100*/  LDC R13, c[0x0][0x398] ;  /* 0x0000e600ff0d7b82 */ /* 0x000f220000000800 */
[----:B0-----:R-:W-:-:S04]  /*0110*/  IMAD.WIDE R2, R9, 0x4, R2 ;  /* 0x0000000409027825 */ /* 0x001fc800078e0202 */
[----:B--2---:R-:W-:-:S04]  /*0120*/  IMAD.WIDE R4, R9, 0x4, R4 ;  /* 0x0000000409047825 */ /* 0x004fc800078e0204 */
[----:B---3--:R-:W-:Y:S01]  /*0130*/  IMAD.WIDE R6, R9, 0x4, R6 ;  /* 0x0000000409067825 */ /* 0x008fe200078e0206 */
[----:B----4-:R-:W-:-:S03]  /*0140*/  FSEL R9, -R13, RZ, P0 ;  /* 0x000000ff0d097208 */ /* 0x010fc60000000100 */
[C---:B------:R-:W-:Y:S01]  /*0150*/  FFMA R11, R13.reuse, R0, 1 ;  /* 0x3f8000000d0b7423 */ /* 0x040fe20000000000 */
[----:B------:R-:W-:Y:S01]  /*0160*/  FSEL R13, -R13, RZ, P1 ;  /* 0x000000ff0d0d7208 */ /* 0x000fe20000800100 */
[----:B-1----:R-:W-:Y:S04]  /*0170*/  STG.E desc[UR6][R2.64], R9 ;  /* 0x0000000902007986 */ /* 0x002fe8000c101906 */
[----:B------:R-:W-:Y:S04]  /*0180*/  STG.E desc[UR6][R4.64], R11 ;  /* 0x0000000b04007986 */ /* 0x000fe8000c101906 */
[----:B------:R-:W-:Y:S01]  /*0190*/  STG.E desc[UR6][R6.64], R13 ;  /* 0x0000000d06007986 */ /* 0x000fe2000c101906 */
[----:B------:R-:W-:Y:S05]  /*01a0*/  EXIT ;  /* 0x000000000000794d */ /* 0x000fea0003800000 */
.L_x_55:
        /* <DEDUP_REMOVED lines=13> */
.L_x_63:


//--------------------- .nv.shared.reserved.0     --------------------------
	.section	.nv.shared.reserved.0,"aw",@nobits
	.weak		__nv_reservedSMEM_offset_0_alias
	.size		__nv_reservedSMEM_offset_0_alias, 0, 64
	.other		__nv_reservedSMEM_offset_0_alias,@"STO_CUDA_RESERVED_SHARED STV_DEFAULT"
__nv_reservedSMEM_offset_0_alias:
	.zero		0
	.zero		64


//--------------------- .nv.constant0._Z15finalize_kernelPfPKfS1_i --------------------------
	.section	.nv.constant0._Z15finalize_kernelPfPKfS1_i,"a",@progbits
	.sectionflags	@""
	.align	4
.nv.constant0._Z15finalize_kernelPfPKfS1_i:
	.zero		924


//--------------------- .nv.constant0._Z23pcr_step_kernel_shufflePKfS0_S0_S0_PfS1_S1_S1_ii --------------------------
	.section	.nv.constant0._Z23pcr_step_kernel_shufflePKfS0_S0_S0_PfS1_S1_S1_ii,"a",@progbits
	.sectionflags	@""
	.align	4
.nv.constant0._Z23pcr_step_kernel_shufflePKfS0_S0_S0_PfS1_S1_S1_ii:
	.zero		968


//--------------------- .nv.constant0._Z15pcr_step_kernelPKfS0_S0_S0_PfS1_S1_S1_ii --------------------------
	.section	.nv.constant0._Z15pcr_step_kernelPKfS0_S0_S0_PfS1_S1_S1_ii,"a",@progbits
	.sectionflags	@""
	.align	4
.nv.constant0._Z15pcr_step_kernelPKfS0_S0_S0_PfS1_S1_S1_ii:
	.zero		968


//--------------------- .nv.constant0._Z18compute_rhs_kernelPKfPfif --------------------------
	.section	.nv.constant0._Z18compute_rhs_kernelPKfPfif,"a",@progbits
	.sectionflags	@""
	.align	4
.nv.constant0._Z18compute_rhs_kernelPKfPfif:
	.zero		920


//--------------------- .nv.constant0._Z18init_coeffs_kernelPfS_S_fi --------------------------
	.section	.nv.constant0._Z18init_coeffs_kernelPfS_S_fi,"a",@progbits
	.sectionflags	@""
	.align	4
.nv.constant0._Z18init_coeffs_kernelPfS_S_fi:
	.zero		928


//--------------------- SYMBOLS --------------------------

	.type		.nv.reservedSmem.offset0,@object
	.size		.nv.reservedSmem.offset0,0x4
